//
// Generated by NVIDIA NVVM Compiler
//
// Compiler Build ID: CL-36424714
// Cuda compilation tools, release 13.0, V13.0.88
// Based on NVVM 20.0.0
//

.version 9.0
.target sm_100
.address_size 64

	// .globl	_Z11calPositionPiPsPf

.visible .entry _Z11calPositionPiPsPf(
	.param .u64 .ptr .align 1 _Z11calPositionPiPsPf_param_0,
	.param .u64 .ptr .align 1 _Z11calPositionPiPsPf_param_1,
	.param .u64 .ptr .align 1 _Z11calPositionPiPsPf_param_2
)
{
	.reg .pred 	%p<16>;
	.reg .b16 	%rs<3>;
	.reg .b32 	%r<79>;
	.reg .b32 	%f<9>;
	.reg .b64 	%rd<17>;
	.reg .b64 	%fd<20>;

	ld.param.u64 	%rd3, [_Z11calPositionPiPsPf_param_1];
	ld.param.u64 	%rd4, [_Z11calPositionPiPsPf_param_2];
	cvta.to.global.u64 	%rd1, %rd4;
	mov.b32 	%r67, 0;
$L__BB0_1:
	mul.wide.u32 	%rd5, %r67, 4;
	add.s64 	%rd6, %rd1, %rd5;
	mov.b32 	%r32, 0;
	st.global.u32 	[%rd6], %r32;
	st.global.u32 	[%rd6+4], %r32;
	st.global.u32 	[%rd6+8], %r32;
	st.global.u32 	[%rd6+12], %r32;
	st.global.u32 	[%rd6+16], %r32;
	st.global.u32 	[%rd6+20], %r32;
	st.global.u32 	[%rd6+24], %r32;
	st.global.u32 	[%rd6+28], %r32;
	add.s32 	%r67, %r67, 8;
	setp.ne.s32 	%p1, %r67, 120;
	@%p1 bra 	$L__BB0_1;
	mov.u32 	%r35, %ntid.x;
	mov.u32 	%r36, %ctaid.x;
	mov.u32 	%r37, %tid.x;
	mad.lo.s32 	%r38, %r36, %r35, %r37;
	mul.lo.s32 	%r39, %r38, 5;
	cvta.to.global.u64 	%rd7, %rd3;
	mul.wide.u32 	%rd8, %r39, 2;
	add.s64 	%rd2, %rd7, %rd8;
	mul.lo.s32 	%r3, %r38, 12;
	mov.b32 	%r70, 1;
	mov.b32 	%r68, 0;
	mov.u32 	%r78, %r68;
$L__BB0_3:
	mul.wide.s32 	%rd9, %r68, 2;
	add.s64 	%rd10, %rd2, %rd9;
	ld.global.u16 	%rs1, [%rd10];
	setp.eq.s16 	%p2, %rs1, 0;
	selp.u32 	%r7, 1, 0, %p2;
	add.s32 	%r77, %r70, %r7;
	setp.ne.s16 	%p3, %rs1, 1;
	setp.ne.s32 	%p4, %r68, 5;
	and.pred  	%p5, %p4, %p3;
	@%p5 bra 	$L__BB0_16;
	setp.ne.s32 	%p6, %r68, 5;
	mov.b32 	%r71, 0;
	@%p6 bra 	$L__BB0_6;
	ld.global.u16 	%rs2, [%rd2+10];
	setp.eq.s16 	%p7, %rs2, 0;
	selp.s32 	%r71, -1, 0, %p7;
$L__BB0_6:
	add.s32 	%r11, %r71, %r77;
	cvt.rn.f64.s32 	%fd2, %r78;
	add.f64 	%fd3, %fd2, 0d3FF0000000000000;
	cvt.rn.f32.f64 	%f1, %fd3;
	setp.lt.s32 	%p8, %r11, 1;
	@%p8 bra 	$L__BB0_15;
	sub.s32 	%r42, %r68, %r11;
	add.s32 	%r12, %r42, 1;
	shl.b32 	%r13, %r11, 1;
	cvt.rn.f64.u32 	%fd4, %r13;
	mov.f64 	%fd5, 0d4008000000000000;
	div.rn.f64 	%fd1, %fd5, %fd4;
	add.s32 	%r43, %r70, %r71;
	add.s32 	%r44, %r43, %r7;
	add.s32 	%r45, %r44, -1;
	and.b32  	%r14, %r11, 3;
	setp.lt.u32 	%p9, %r45, 3;
	mov.b32 	%r76, 0;
	@%p9 bra 	$L__BB0_10;
	and.b32  	%r76, %r11, 2147483644;
	neg.s32 	%r74, %r76;
	shl.b32 	%r47, %r68, 1;
	add.s32 	%r48, %r3, %r47;
	sub.s32 	%r72, %r48, %r13;
	mov.b32 	%r73, 3;
$L__BB0_9:
	.pragma "nounroll";
	add.s32 	%r49, %r72, 2;
	mul.wide.s32 	%rd11, %r49, 4;
	add.s64 	%rd12, %rd1, %rd11;
	st.global.f32 	[%rd12], %f1;
	add.s32 	%r50, %r73, -2;
	cvt.rn.f64.u32 	%fd6, %r50;
	mul.f64 	%fd7, %fd1, %fd6;
	cvt.rn.f32.f64 	%f2, %fd7;
	st.global.f32 	[%rd12+4], %f2;
	st.global.f32 	[%rd12+8], %f1;
	add.s32 	%r51, %r73, 4;
	cvt.rn.f64.u32 	%fd8, %r73;
	mul.f64 	%fd9, %fd1, %fd8;
	cvt.rn.f32.f64 	%f3, %fd9;
	st.global.f32 	[%rd12+12], %f3;
	st.global.f32 	[%rd12+16], %f1;
	add.s32 	%r52, %r73, 2;
	cvt.rn.f64.u32 	%fd10, %r52;
	mul.f64 	%fd11, %fd1, %fd10;
	cvt.rn.f32.f64 	%f4, %fd11;
	st.global.f32 	[%rd12+20], %f4;
	st.global.f32 	[%rd12+24], %f1;
	cvt.rn.f64.u32 	%fd12, %r51;
	mul.f64 	%fd13, %fd1, %fd12;
	cvt.rn.f32.f64 	%f5, %fd13;
	st.global.f32 	[%rd12+28], %f5;
	add.s32 	%r74, %r74, 4;
	add.s32 	%r73, %r73, 8;
	add.s32 	%r72, %r72, 8;
	setp.ne.s32 	%p10, %r74, 0;
	@%p10 bra 	$L__BB0_9;
$L__BB0_10:
	setp.eq.s32 	%p11, %r14, 0;
	@%p11 bra 	$L__BB0_15;
	setp.eq.s32 	%p12, %r14, 1;
	@%p12 bra 	$L__BB0_13;
	add.s32 	%r53, %r12, %r76;
	shl.b32 	%r54, %r53, 1;
	add.s32 	%r55, %r54, %r3;
	mul.wide.s32 	%rd13, %r55, 4;
	add.s64 	%rd14, %rd1, %rd13;
	st.global.f32 	[%rd14], %f1;
	shl.b32 	%r56, %r76, 1;
	or.b32  	%r57, %r56, 1;
	cvt.rn.f64.u32 	%fd14, %r57;
	mul.f64 	%fd15, %fd1, %fd14;
	cvt.rn.f32.f64 	%f6, %fd15;
	st.global.f32 	[%rd14+4], %f6;
	sub.s32 	%r58, %r57, %r76;
	st.global.f32 	[%rd14+8], %f1;
	add.s32 	%r59, %r56, 3;
	cvt.rn.f64.u32 	%fd16, %r59;
	mul.f64 	%fd17, %fd1, %fd16;
	cvt.rn.f32.f64 	%f7, %fd17;
	st.global.f32 	[%rd14+12], %f7;
	add.s32 	%r76, %r58, 1;
$L__BB0_13:
	and.b32  	%r60, %r11, 1;
	setp.eq.b32 	%p13, %r60, 1;
	not.pred 	%p14, %p13;
	@%p14 bra 	$L__BB0_15;
	add.s32 	%r61, %r12, %r76;
	shl.b32 	%r62, %r61, 1;
	add.s32 	%r63, %r62, %r3;
	mul.wide.s32 	%rd15, %r63, 4;
	add.s64 	%rd16, %rd1, %rd15;
	st.global.f32 	[%rd16], %f1;
	shl.b32 	%r64, %r76, 1;
	or.b32  	%r65, %r64, 1;
	cvt.rn.f64.u32 	%fd18, %r65;
	mul.f64 	%fd19, %fd1, %fd18;
	cvt.rn.f32.f64 	%f8, %fd19;
	st.global.f32 	[%rd16+4], %f8;
$L__BB0_15:
	add.s32 	%r78, %r78, 2;
	mov.b32 	%r77, 1;
$L__BB0_16:
	add.s32 	%r68, %r68, 1;
	setp.ne.s32 	%p15, %r68, 6;
	mov.u32 	%r70, %r77;
	@%p15 bra 	$L__BB0_3;
	ret;

}
	// .globl	_Z11calDistancePiPfS0_
.visible .entry _Z11calDistancePiPfS0_(
	.param .u64 .ptr .align 1 _Z11calDistancePiPfS0__param_0,
	.param .u64 .ptr .align 1 _Z11calDistancePiPfS0__param_1,
	.param .u64 .ptr .align 1 _Z11calDistancePiPfS0__param_2
)
{
	.reg .pred 	%p<17>;
	.reg .b32 	%r<104>;
	.reg .b32 	%f<166>;
	.reg .b64 	%rd<83>;

	ld.param.u64 	%rd6, [_Z11calDistancePiPfS0__param_2];
	cvta.to.global.u64 	%rd7, %rd6;
	add.s64 	%rd82, %rd7, 16;
	mov.b32 	%r103, 0;
$L__BB1_1:
	mov.b32 	%r4, 0;
	st.global.u32 	[%rd82+-16], %r4;
	st.global.u32 	[%rd82+-12], %r4;
	st.global.u32 	[%rd82+-8], %r4;
	st.global.u32 	[%rd82+-4], %r4;
	st.global.u32 	[%rd82], %r4;
	st.global.u32 	[%rd82+4], %r4;
	st.global.u32 	[%rd82+8], %r4;
	st.global.u32 	[%rd82+12], %r4;
	add.s32 	%r103, %r103, 8;
	add.s64 	%rd82, %rd82, 32;
	setp.ne.s32 	%p1, %r103, 360;
	@%p1 bra 	$L__BB1_1;
	ld.param.u64 	%rd81, [_Z11calDistancePiPfS0__param_2];
	ld.param.u64 	%rd80, [_Z11calDistancePiPfS0__param_1];
	ld.param.u64 	%rd79, [_Z11calDistancePiPfS0__param_0];
	mov.u32 	%r5, %ntid.x;
	mov.u32 	%r6, %ctaid.x;
	mov.u32 	%r7, %tid.x;
	mad.lo.s32 	%r8, %r6, %r5, %r7;
	mul.lo.s32 	%r9, %r8, 6;
	cvta.to.global.u64 	%rd8, %rd80;
	cvta.to.global.u64 	%rd9, %rd79;
	mul.lo.s32 	%r10, %r8, 12;
	mul.wide.u32 	%rd10, %r10, 4;
	add.s64 	%rd11, %rd8, %rd10;
	mul.wide.u32 	%rd12, %r9, 4;
	add.s64 	%rd13, %rd9, %rd12;
	ld.global.f32 	%f1, [%rd11];
	ld.global.f32 	%f2, [%rd11+4];
	ld.global.u32 	%r11, [%rd13];
	ld.global.f32 	%f3, [%rd11+8];
	ld.global.f32 	%f4, [%rd11+12];
	ld.global.u32 	%r12, [%rd13+4];
	setp.gt.f32 	%p2, %f4, %f2;
	selp.f32 	%f5, %f4, %f2, %p2;
	selp.f32 	%f6, %f2, %f4, %p2;
	sub.f32 	%f7, %f3, %f1;
	sub.f32 	%f8, %f5, %f6;
	mul.f32 	%f9, %f8, %f8;
	fma.rn.f32 	%f10, %f7, %f7, %f9;
	sqrt.rn.f32 	%f11, %f10;
	add.s32 	%r13, %r11, %r9;
	mad.lo.s32 	%r14, %r13, 6, %r12;
	cvta.to.global.u64 	%rd14, %rd81;
	mul.wide.s32 	%rd15, %r14, 4;
	add.s64 	%rd16, %rd14, %rd15;
	st.global.f32 	[%rd16], %f11;
	add.s32 	%r15, %r12, %r9;
	mad.lo.s32 	%r16, %r15, 6, %r11;
	mul.wide.s32 	%rd17, %r16, 4;
	add.s64 	%rd18, %rd14, %rd17;
	st.global.f32 	[%rd18], %f11;
	ld.global.f32 	%f12, [%rd11];
	ld.global.f32 	%f13, [%rd11+4];
	ld.global.u32 	%r17, [%rd13];
	add.s32 	%r18, %r10, 4;
	mul.wide.u32 	%rd19, %r18, 4;
	add.s64 	%rd20, %rd8, %rd19;
	ld.global.f32 	%f14, [%rd20];
	ld.global.f32 	%f15, [%rd20+4];
	ld.global.u32 	%r19, [%rd13+8];
	setp.gt.f32 	%p3, %f15, %f13;
	selp.f32 	%f16, %f15, %f13, %p3;
	selp.f32 	%f17, %f13, %f15, %p3;
	sub.f32 	%f18, %f14, %f12;
	sub.f32 	%f19, %f16, %f17;
	mul.f32 	%f20, %f19, %f19;
	fma.rn.f32 	%f21, %f18, %f18, %f20;
	sqrt.rn.f32 	%f22, %f21;
	add.s32 	%r20, %r17, %r9;
	mad.lo.s32 	%r21, %r20, 6, %r19;
	mul.wide.s32 	%rd21, %r21, 4;
	add.s64 	%rd22, %rd14, %rd21;
	st.global.f32 	[%rd22], %f22;
	add.s32 	%r22, %r19, %r9;
	mad.lo.s32 	%r23, %r22, 6, %r17;
	mul.wide.s32 	%rd23, %r23, 4;
	add.s64 	%rd24, %rd14, %rd23;
	st.global.f32 	[%rd24], %f22;
	ld.global.f32 	%f23, [%rd11];
	ld.global.f32 	%f24, [%rd11+4];
	ld.global.u32 	%r24, [%rd13];
	ld.global.f32 	%f25, [%rd20+8];
	ld.global.f32 	%f26, [%rd20+12];
	ld.global.u32 	%r25, [%rd13+12];
	setp.gt.f32 	%p4, %f26, %f24;
	selp.f32 	%f27, %f26, %f24, %p4;
	selp.f32 	%f28, %f24, %f26, %p4;
	sub.f32 	%f29, %f25, %f23;
	sub.f32 	%f30, %f27, %f28;
	mul.f32 	%f31, %f30, %f30;
	fma.rn.f32 	%f32, %f29, %f29, %f31;
	sqrt.rn.f32 	%f33, %f32;
	add.s32 	%r26, %r24, %r9;
	mad.lo.s32 	%r27, %r26, 6, %r25;
	mul.wide.s32 	%rd25, %r27, 4;
	add.s64 	%rd26, %rd14, %rd25;
	st.global.f32 	[%rd26], %f33;
	add.s32 	%r28, %r25, %r9;
	mad.lo.s32 	%r29, %r28, 6, %r24;
	mul.wide.s32 	%rd27, %r29, 4;
	add.s64 	%rd28, %rd14, %rd27;
	st.global.f32 	[%rd28], %f33;
	ld.global.f32 	%f34, [%rd11];
	ld.global.f32 	%f35, [%rd11+4];
	ld.global.u32 	%r30, [%rd13];
	add.s32 	%r31, %r10, 8;
	mul.wide.u32 	%rd29, %r31, 4;
	add.s64 	%rd30, %rd8, %rd29;
	ld.global.f32 	%f36, [%rd30];
	ld.global.f32 	%f37, [%rd30+4];
	ld.global.u32 	%r32, [%rd13+16];
	setp.gt.f32 	%p5, %f37, %f35;
	selp.f32 	%f38, %f37, %f35, %p5;
	selp.f32 	%f39, %f35, %f37, %p5;
	sub.f32 	%f40, %f36, %f34;
	sub.f32 	%f41, %f38, %f39;
	mul.f32 	%f42, %f41, %f41;
	fma.rn.f32 	%f43, %f40, %f40, %f42;
	sqrt.rn.f32 	%f44, %f43;
	add.s32 	%r33, %r30, %r9;
	mad.lo.s32 	%r34, %r33, 6, %r32;
	mul.wide.s32 	%rd31, %r34, 4;
	add.s64 	%rd32, %rd14, %rd31;
	st.global.f32 	[%rd32], %f44;
	add.s32 	%r35, %r32, %r9;
	mad.lo.s32 	%r36, %r35, 6, %r30;
	mul.wide.s32 	%rd33, %r36, 4;
	add.s64 	%rd34, %rd14, %rd33;
	st.global.f32 	[%rd34], %f44;
	ld.global.f32 	%f45, [%rd11];
	ld.global.f32 	%f46, [%rd11+4];
	ld.global.u32 	%r37, [%rd13];
	ld.global.f32 	%f47, [%rd30+8];
	ld.global.f32 	%f48, [%rd30+12];
	ld.global.u32 	%r38, [%rd13+20];
	setp.gt.f32 	%p6, %f48, %f46;
	selp.f32 	%f49, %f48, %f46, %p6;
	selp.f32 	%f50, %f46, %f48, %p6;
	sub.f32 	%f51, %f47, %f45;
	sub.f32 	%f52, %f49, %f50;
	mul.f32 	%f53, %f52, %f52;
	fma.rn.f32 	%f54, %f51, %f51, %f53;
	sqrt.rn.f32 	%f55, %f54;
	add.s32 	%r39, %r37, %r9;
	mad.lo.s32 	%r40, %r39, 6, %r38;
	mul.wide.s32 	%rd35, %r40, 4;
	add.s64 	%rd36, %rd14, %rd35;
	st.global.f32 	[%rd36], %f55;
	add.s32 	%r41, %r38, %r9;
	mad.lo.s32 	%r42, %r41, 6, %r37;
	mul.wide.s32 	%rd37, %r42, 4;
	add.s64 	%rd38, %rd14, %rd37;
	st.global.f32 	[%rd38], %f55;
	ld.global.f32 	%f56, [%rd11+8];
	ld.global.f32 	%f57, [%rd11+12];
	ld.global.u32 	%r43, [%rd13+4];
	ld.global.f32 	%f58, [%rd20];
	ld.global.f32 	%f59, [%rd20+4];
	ld.global.u32 	%r44, [%rd13+8];
	setp.gt.f32 	%p7, %f59, %f57;
	selp.f32 	%f60, %f59, %f57, %p7;
	selp.f32 	%f61, %f57, %f59, %p7;
	sub.f32 	%f62, %f58, %f56;
	sub.f32 	%f63, %f60, %f61;
	mul.f32 	%f64, %f63, %f63;
	fma.rn.f32 	%f65, %f62, %f62, %f64;
	sqrt.rn.f32 	%f66, %f65;
	add.s32 	%r45, %r43, %r9;
	mad.lo.s32 	%r46, %r45, 6, %r44;
	mul.wide.s32 	%rd39, %r46, 4;
	add.s64 	%rd40, %rd14, %rd39;
	st.global.f32 	[%rd40], %f66;
	add.s32 	%r47, %r44, %r9;
	mad.lo.s32 	%r48, %r47, 6, %r43;
	mul.wide.s32 	%rd41, %r48, 4;
	add.s64 	%rd42, %rd14, %rd41;
	st.global.f32 	[%rd42], %f66;
	ld.global.f32 	%f67, [%rd11+8];
	ld.global.f32 	%f68, [%rd11+12];
	ld.global.u32 	%r49, [%rd13+4];
	ld.global.f32 	%f69, [%rd20+8];
	ld.global.f32 	%f70, [%rd20+12];
	ld.global.u32 	%r50, [%rd13+12];
	setp.gt.f32 	%p8, %f70, %f68;
	selp.f32 	%f71, %f70, %f68, %p8;
	selp.f32 	%f72, %f68, %f70, %p8;
	sub.f32 	%f73, %f69, %f67;
	sub.f32 	%f74, %f71, %f72;
	mul.f32 	%f75, %f74, %f74;
	fma.rn.f32 	%f76, %f73, %f73, %f75;
	sqrt.rn.f32 	%f77, %f76;
	add.s32 	%r51, %r49, %r9;
	mad.lo.s32 	%r52, %r51, 6, %r50;
	mul.wide.s32 	%rd43, %r52, 4;
	add.s64 	%rd44, %rd14, %rd43;
	st.global.f32 	[%rd44], %f77;
	add.s32 	%r53, %r50, %r9;
	mad.lo.s32 	%r54, %r53, 6, %r49;
	mul.wide.s32 	%rd45, %r54, 4;
	add.s64 	%rd46, %rd14, %rd45;
	st.global.f32 	[%rd46], %f77;
	ld.global.f32 	%f78, [%rd11+8];
	ld.global.f32 	%f79, [%rd11+12];
	ld.global.u32 	%r55, [%rd13+4];
	ld.global.f32 	%f80, [%rd30];
	ld.global.f32 	%f81, [%rd30+4];
	ld.global.u32 	%r56, [%rd13+16];
	setp.gt.f32 	%p9, %f81, %f79;
	selp.f32 	%f82, %f81, %f79, %p9;
	selp.f32 	%f83, %f79, %f81, %p9;
	sub.f32 	%f84, %f80, %f78;
	sub.f32 	%f85, %f82, %f83;
	mul.f32 	%f86, %f85, %f85;
	fma.rn.f32 	%f87, %f84, %f84, %f86;
	sqrt.rn.f32 	%f88, %f87;
	add.s32 	%r57, %r55, %r9;
	mad.lo.s32 	%r58, %r57, 6, %r56;
	mul.wide.s32 	%rd47, %r58, 4;
	add.s64 	%rd48, %rd14, %rd47;
	st.global.f32 	[%rd48], %f88;
	add.s32 	%r59, %r56, %r9;
	mad.lo.s32 	%r60, %r59, 6, %r55;
	mul.wide.s32 	%rd49, %r60, 4;
	add.s64 	%rd50, %rd14, %rd49;
	st.global.f32 	[%rd50], %f88;
	ld.global.f32 	%f89, [%rd11+8];
	ld.global.f32 	%f90, [%rd11+12];
	ld.global.u32 	%r61, [%rd13+4];
	ld.global.f32 	%f91, [%rd30+8];
	ld.global.f32 	%f92, [%rd30+12];
	ld.global.u32 	%r62, [%rd13+20];
	setp.gt.f32 	%p10, %f92, %f90;
	selp.f32 	%f93, %f92, %f90, %p10;
	selp.f32 	%f94, %f90, %f92, %p10;
	sub.f32 	%f95, %f91, %f89;
	sub.f32 	%f96, %f93, %f94;
	mul.f32 	%f97, %f96, %f96;
	fma.rn.f32 	%f98, %f95, %f95, %f97;
	sqrt.rn.f32 	%f99, %f98;
	add.s32 	%r63, %r61, %r9;
	mad.lo.s32 	%r64, %r63, 6, %r62;
	mul.wide.s32 	%rd51, %r64, 4;
	add.s64 	%rd52, %rd14, %rd51;
	st.global.f32 	[%rd52], %f99;
	add.s32 	%r65, %r62, %r9;
	mad.lo.s32 	%r66, %r65, 6, %r61;
	mul.wide.s32 	%rd53, %r66, 4;
	add.s64 	%rd54, %rd14, %rd53;
	st.global.f32 	[%rd54], %f99;
	ld.global.f32 	%f100, [%rd20];
	ld.global.f32 	%f101, [%rd20+4];
	ld.global.u32 	%r67, [%rd13+8];
	ld.global.f32 	%f102, [%rd20+8];
	ld.global.f32 	%f103, [%rd20+12];
	ld.global.u32 	%r68, [%rd13+12];
	setp.gt.f32 	%p11, %f103, %f101;
	selp.f32 	%f104, %f103, %f101, %p11;
	selp.f32 	%f105, %f101, %f103, %p11;
	sub.f32 	%f106, %f102, %f100;
	sub.f32 	%f107, %f104, %f105;
	mul.f32 	%f108, %f107, %f107;
	fma.rn.f32 	%f109, %f106, %f106, %f108;
	sqrt.rn.f32 	%f110, %f109;
	add.s32 	%r69, %r67, %r9;
	mad.lo.s32 	%r70, %r69, 6, %r68;
	mul.wide.s32 	%rd55, %r70, 4;
	add.s64 	%rd56, %rd14, %rd55;
	st.global.f32 	[%rd56], %f110;
	add.s32 	%r71, %r68, %r9;
	mad.lo.s32 	%r72, %r71, 6, %r67;
	mul.wide.s32 	%rd57, %r72, 4;
	add.s64 	%rd58, %rd14, %rd57;
	st.global.f32 	[%rd58], %f110;
	ld.global.f32 	%f111, [%rd20];
	ld.global.f32 	%f112, [%rd20+4];
	ld.global.u32 	%r73, [%rd13+8];
	ld.global.f32 	%f113, [%rd30];
	ld.global.f32 	%f114, [%rd30+4];
	ld.global.u32 	%r74, [%rd13+16];
	setp.gt.f32 	%p12, %f114, %f112;
	selp.f32 	%f115, %f114, %f112, %p12;
	selp.f32 	%f116, %f112, %f114, %p12;
	sub.f32 	%f117, %f113, %f111;
	sub.f32 	%f118, %f115, %f116;
	mul.f32 	%f119, %f118, %f118;
	fma.rn.f32 	%f120, %f117, %f117, %f119;
	sqrt.rn.f32 	%f121, %f120;
	add.s32 	%r75, %r73, %r9;
	mad.lo.s32 	%r76, %r75, 6, %r74;
	mul.wide.s32 	%rd59, %r76, 4;
	add.s64 	%rd60, %rd14, %rd59;
	st.global.f32 	[%rd60], %f121;
	add.s32 	%r77, %r74, %r9;
	mad.lo.s32 	%r78, %r77, 6, %r73;
	mul.wide.s32 	%rd61, %r78, 4;
	add.s64 	%rd62, %rd14, %rd61;
	st.global.f32 	[%rd62], %f121;
	ld.global.f32 	%f122, [%rd20];
	ld.global.f32 	%f123, [%rd20+4];
	ld.global.u32 	%r79, [%rd13+8];
	ld.global.f32 	%f124, [%rd30+8];
	ld.global.f32 	%f125, [%rd30+12];
	ld.global.u32 	%r80, [%rd13+20];
	setp.gt.f32 	%p13, %f125, %f123;
	selp.f32 	%f126, %f125, %f123, %p13;
	selp.f32 	%f127, %f123, %f125, %p13;
	sub.f32 	%f128, %f124, %f122;
	sub.f32 	%f129, %f126, %f127;
	mul.f32 	%f130, %f129, %f129;
	fma.rn.f32 	%f131, %f128, %f128, %f130;
	sqrt.rn.f32 	%f132, %f131;
	add.s32 	%r81, %r79, %r9;
	mad.lo.s32 	%r82, %r81, 6, %r80;
	mul.wide.s32 	%rd63, %r82, 4;
	add.s64 	%rd64, %rd14, %rd63;
	st.global.f32 	[%rd64], %f132;
	add.s32 	%r83, %r80, %r9;
	mad.lo.s32 	%r84, %r83, 6, %r79;
	mul.wide.s32 	%rd65, %r84, 4;
	add.s64 	%rd66, %rd14, %rd65;
	st.global.f32 	[%rd66], %f132;
	ld.global.f32 	%f133, [%rd20+8];
	ld.global.f32 	%f134, [%rd20+12];
	ld.global.u32 	%r85, [%rd13+12];
	ld.global.f32 	%f135, [%rd30];
	ld.global.f32 	%f136, [%rd30+4];
	ld.global.u32 	%r86, [%rd13+16];
	setp.gt.f32 	%p14, %f136, %f134;
	selp.f32 	%f137, %f136, %f134, %p14;
	selp.f32 	%f138, %f134, %f136, %p14;
	sub.f32 	%f139, %f135, %f133;
	sub.f32 	%f140, %f137, %f138;
	mul.f32 	%f141, %f140, %f140;
	fma.rn.f32 	%f142, %f139, %f139, %f141;
	sqrt.rn.f32 	%f143, %f142;
	add.s32 	%r87, %r85, %r9;
	mad.lo.s32 	%r88, %r87, 6, %r86;
	mul.wide.s32 	%rd67, %r88, 4;
	add.s64 	%rd68, %rd14, %rd67;
	st.global.f32 	[%rd68], %f143;
	add.s32 	%r89, %r86, %r9;
	mad.lo.s32 	%r90, %r89, 6, %r85;
	mul.wide.s32 	%rd69, %r90, 4;
	add.s64 	%rd70, %rd14, %rd69;
	st.global.f32 	[%rd70], %f143;
	ld.global.f32 	%f144, [%rd20+8];
	ld.global.f32 	%f145, [%rd20+12];
	ld.global.u32 	%r91, [%rd13+12];
	ld.global.f32 	%f146, [%rd30+8];
	ld.global.f32 	%f147, [%rd30+12];
	ld.global.u32 	%r92, [%rd13+20];
	setp.gt.f32 	%p15, %f147, %f145;
	selp.f32 	%f148, %f147, %f145, %p15;
	selp.f32 	%f149, %f145, %f147, %p15;
	sub.f32 	%f150, %f146, %f144;
	sub.f32 	%f151, %f148, %f149;
	mul.f32 	%f152, %f151, %f151;
	fma.rn.f32 	%f153, %f150, %f150, %f152;
	sqrt.rn.f32 	%f154, %f153;
	add.s32 	%r93, %r91, %r9;
	mad.lo.s32 	%r94, %r93, 6, %r92;
	mul.wide.s32 	%rd71, %r94, 4;
	add.s64 	%rd72, %rd14, %rd71;
	st.global.f32 	[%rd72], %f154;
	add.s32 	%r95, %r92, %r9;
	mad.lo.s32 	%r96, %r95, 6, %r91;
	mul.wide.s32 	%rd73, %r96, 4;
	add.s64 	%rd74, %rd14, %rd73;
	st.global.f32 	[%rd74], %f154;
	ld.global.f32 	%f155, [%rd30];
	ld.global.f32 	%f156, [%rd30+4];
	ld.global.u32 	%r97, [%rd13+16];
	ld.global.f32 	%f157, [%rd30+8];
	ld.global.f32 	%f158, [%rd30+12];
	ld.global.u32 	%r98, [%rd13+20];
	setp.gt.f32 	%p16, %f158, %f156;
	selp.f32 	%f159, %f158, %f156, %p16;
	selp.f32 	%f160, %f156, %f158, %p16;
	sub.f32 	%f161, %f157, %f155;
	sub.f32 	%f162, %f159, %f160;
	mul.f32 	%f163, %f162, %f162;
	fma.rn.f32 	%f164, %f161, %f161, %f163;
	sqrt.rn.f32 	%f165, %f164;
	add.s32 	%r99, %r97, %r9;
	mad.lo.s32 	%r100, %r99, 6, %r98;
	mul.wide.s32 	%rd75, %r100, 4;
	add.s64 	%rd76, %rd14, %rd75;
	st.global.f32 	[%rd76], %f165;
	add.s32 	%r101, %r98, %r9;
	mad.lo.s32 	%r102, %r101, 6, %r97;
	mul.wide.s32 	%rd77, %r102, 4;
	add.s64 	%rd78, %rd14, %rd77;
	st.global.f32 	[%rd78], %f165;
	ret;

}
	// .globl	_Z12calTotalcostPfPiS_
.visible .entry _Z12calTotalcostPfPiS_(
	.param .u64 .ptr .align 1 _Z12calTotalcostPfPiS__param_0,
	.param .u64 .ptr .align 1 _Z12calTotalcostPfPiS__param_1,
	.param .u64 .ptr .align 1 _Z12calTotalcostPfPiS__param_2
)
{
	.reg .b32 	%r<42>;
	.reg .b32 	%f<109>;
	.reg .b64 	%rd<10>;

	ld.param.u64 	%rd1, [_Z12calTotalcostPfPiS__param_0];
	ld.param.u64 	%rd2, [_Z12calTotalcostPfPiS__param_1];
	ld.param.u64 	%rd3, [_Z12calTotalcostPfPiS__param_2];
	cvta.to.global.u64 	%rd4, %rd3;
	cvta.to.global.u64 	%rd5, %rd1;
	cvta.to.global.u64 	%rd6, %rd2;
	mov.u32 	%r1, %ctaid.x;
	mov.u32 	%r2, %tid.x;
	mov.u32 	%r3, %ntid.x;
	mad.lo.s32 	%r4, %r1, %r3, %r2;
	mul.lo.s32 	%r5, %r4, 36;
	ld.global.u32 	%r6, [%rd6];
	cvt.rn.f32.s32 	%f1, %r6;
	mul.wide.u32 	%rd7, %r5, 4;
	add.s64 	%rd8, %rd5, %rd7;
	ld.global.f32 	%f2, [%rd8];
	mul.f32 	%f3, %f2, %f1;
	add.s64 	%rd9, %rd4, %rd7;
	st.global.f32 	[%rd9], %f3;
	ld.global.u32 	%r7, [%rd6+4];
	cvt.rn.f32.s32 	%f4, %r7;
	ld.global.f32 	%f5, [%rd8+4];
	mul.f32 	%f6, %f5, %f4;
	st.global.f32 	[%rd9+4], %f6;
	ld.global.u32 	%r8, [%rd6+8];
	cvt.rn.f32.s32 	%f7, %r8;
	ld.global.f32 	%f8, [%rd8+8];
	mul.f32 	%f9, %f8, %f7;
	st.global.f32 	[%rd9+8], %f9;
	ld.global.u32 	%r9, [%rd6+12];
	cvt.rn.f32.s32 	%f10, %r9;
	ld.global.f32 	%f11, [%rd8+12];
	mul.f32 	%f12, %f11, %f10;
	st.global.f32 	[%rd9+12], %f12;
	ld.global.u32 	%r10, [%rd6+16];
	cvt.rn.f32.s32 	%f13, %r10;
	ld.global.f32 	%f14, [%rd8+16];
	mul.f32 	%f15, %f14, %f13;
	st.global.f32 	[%rd9+16], %f15;
	ld.global.u32 	%r11, [%rd6+20];
	cvt.rn.f32.s32 	%f16, %r11;
	ld.global.f32 	%f17, [%rd8+20];
	mul.f32 	%f18, %f17, %f16;
	st.global.f32 	[%rd9+20], %f18;
	ld.global.u32 	%r12, [%rd6+24];
	cvt.rn.f32.s32 	%f19, %r12;
	ld.global.f32 	%f20, [%rd8+24];
	mul.f32 	%f21, %f20, %f19;
	st.global.f32 	[%rd9+24], %f21;
	ld.global.u32 	%r13, [%rd6+28];
	cvt.rn.f32.s32 	%f22, %r13;
	ld.global.f32 	%f23, [%rd8+28];
	mul.f32 	%f24, %f23, %f22;
	st.global.f32 	[%rd9+28], %f24;
	ld.global.u32 	%r14, [%rd6+32];
	cvt.rn.f32.s32 	%f25, %r14;
	ld.global.f32 	%f26, [%rd8+32];
	mul.f32 	%f27, %f26, %f25;
	st.global.f32 	[%rd9+32], %f27;
	ld.global.u32 	%r15, [%rd6+36];
	cvt.rn.f32.s32 	%f28, %r15;
	ld.global.f32 	%f29, [%rd8+36];
	mul.f32 	%f30, %f29, %f28;
	st.global.f32 	[%rd9+36], %f30;
	ld.global.u32 	%r16, [%rd6+40];
	cvt.rn.f32.s32 	%f31, %r16;
	ld.global.f32 	%f32, [%rd8+40];
	mul.f32 	%f33, %f32, %f31;
	st.global.f32 	[%rd9+40], %f33;
	ld.global.u32 	%r17, [%rd6+44];
	cvt.rn.f32.s32 	%f34, %r17;
	ld.global.f32 	%f35, [%rd8+44];
	mul.f32 	%f36, %f35, %f34;
	st.global.f32 	[%rd9+44], %f36;
	ld.global.u32 	%r18, [%rd6+48];
	cvt.rn.f32.s32 	%f37, %r18;
	ld.global.f32 	%f38, [%rd8+48];
	mul.f32 	%f39, %f38, %f37;
	st.global.f32 	[%rd9+48], %f39;
	ld.global.u32 	%r19, [%rd6+52];
	cvt.rn.f32.s32 	%f40, %r19;
	ld.global.f32 	%f41, [%rd8+52];
	mul.f32 	%f42, %f41, %f40;
	st.global.f32 	[%rd9+52], %f42;
	ld.global.u32 	%r20, [%rd6+56];
	cvt.rn.f32.s32 	%f43, %r20;
	ld.global.f32 	%f44, [%rd8+56];
	mul.f32 	%f45, %f44, %f43;
	st.global.f32 	[%rd9+56], %f45;
	ld.global.u32 	%r21, [%rd6+60];
	cvt.rn.f32.s32 	%f46, %r21;
	ld.global.f32 	%f47, [%rd8+60];
	mul.f32 	%f48, %f47, %f46;
	st.global.f32 	[%rd9+60], %f48;
	ld.global.u32 	%r22, [%rd6+64];
	cvt.rn.f32.s32 	%f49, %r22;
	ld.global.f32 	%f50, [%rd8+64];
	mul.f32 	%f51, %f50, %f49;
	st.global.f32 	[%rd9+64], %f51;
	ld.global.u32 	%r23, [%rd6+68];
	cvt.rn.f32.s32 	%f52, %r23;
	ld.global.f32 	%f53, [%rd8+68];
	mul.f32 	%f54, %f53, %f52;
	st.global.f32 	[%rd9+68], %f54;
	ld.global.u32 	%r24, [%rd6+72];
	cvt.rn.f32.s32 	%f55, %r24;
	ld.global.f32 	%f56, [%rd8+72];
	mul.f32 	%f57, %f56, %f55;
	st.global.f32 	[%rd9+72], %f57;
	ld.global.u32 	%r25, [%rd6+76];
	cvt.rn.f32.s32 	%f58, %r25;
	ld.global.f32 	%f59, [%rd8+76];
	mul.f32 	%f60, %f59, %f58;
	st.global.f32 	[%rd9+76], %f60;
	ld.global.u32 	%r26, [%rd6+80];
	cvt.rn.f32.s32 	%f61, %r26;
	ld.global.f32 	%f62, [%rd8+80];
	mul.f32 	%f63, %f62, %f61;
	st.global.f32 	[%rd9+80], %f63;
	ld.global.u32 	%r27, [%rd6+84];
	cvt.rn.f32.s32 	%f64, %r27;
	ld.global.f32 	%f65, [%rd8+84];
	mul.f32 	%f66, %f65, %f64;
	st.global.f32 	[%rd9+84], %f66;
	ld.global.u32 	%r28, [%rd6+88];
	cvt.rn.f32.s32 	%f67, %r28;
	ld.global.f32 	%f68, [%rd8+88];
	mul.f32 	%f69, %f68, %f67;
	st.global.f32 	[%rd9+88], %f69;
	ld.global.u32 	%r29, [%rd6+92];
	cvt.rn.f32.s32 	%f70, %r29;
	ld.global.f32 	%f71, [%rd8+92];
	mul.f32 	%f72, %f71, %f70;
	st.global.f32 	[%rd9+92], %f72;
	ld.global.u32 	%r30, [%rd6+96];
	cvt.rn.f32.s32 	%f73, %r30;
	ld.global.f32 	%f74, [%rd8+96];
	mul.f32 	%f75, %f74, %f73;
	st.global.f32 	[%rd9+96], %f75;
	ld.global.u32 	%r31, [%rd6+100];
	cvt.rn.f32.s32 	%f76, %r31;
	ld.global.f32 	%f77, [%rd8+100];
	mul.f32 	%f78, %f77, %f76;
	st.global.f32 	[%rd9+100], %f78;
	ld.global.u32 	%r32, [%rd6+104];
	cvt.rn.f32.s32 	%f79, %r32;
	ld.global.f32 	%f80, [%rd8+104];
	mul.f32 	%f81, %f80, %f79;
	st.global.f32 	[%rd9+104], %f81;
	ld.global.u32 	%r33, [%rd6+108];
	cvt.rn.f32.s32 	%f82, %r33;
	ld.global.f32 	%f83, [%rd8+108];
	mul.f32 	%f84, %f83, %f82;
	st.global.f32 	[%rd9+108], %f84;
	ld.global.u32 	%r34, [%rd6+112];
	cvt.rn.f32.s32 	%f85, %r34;
	ld.global.f32 	%f86, [%rd8+112];
	mul.f32 	%f87, %f86, %f85;
	st.global.f32 	[%rd9+112], %f87;
	ld.global.u32 	%r35, [%rd6+116];
	cvt.rn.f32.s32 	%f88, %r35;
	ld.global.f32 	%f89, [%rd8+116];
	mul.f32 	%f90, %f89, %f88;
	st.global.f32 	[%rd9+116], %f90;
	ld.global.u32 	%r36, [%rd6+120];
	cvt.rn.f32.s32 	%f91, %r36;
	ld.global.f32 	%f92, [%rd8+120];
	mul.f32 	%f93, %f92, %f91;
	st.global.f32 	[%rd9+120], %f93;
	ld.global.u32 	%r37, [%rd6+124];
	cvt.rn.f32.s32 	%f94, %r37;
	ld.global.f32 	%f95, [%rd8+124];
	mul.f32 	%f96, %f95, %f94;
	st.global.f32 	[%rd9+124], %f96;
	ld.global.u32 	%r38, [%rd6+128];
	cvt.rn.f32.s32 	%f97, %r38;
	ld.global.f32 	%f98, [%rd8+128];
	mul.f32 	%f99, %f98, %f97;
	st.global.f32 	[%rd9+128], %f99;
	ld.global.u32 	%r39, [%rd6+132];
	cvt.rn.f32.s32 	%f100, %r39;
	ld.global.f32 	%f101, [%rd8+132];
	mul.f32 	%f102, %f101, %f100;
	st.global.f32 	[%rd9+132], %f102;
	ld.global.u32 	%r40, [%rd6+136];
	cvt.rn.f32.s32 	%f103, %r40;
	ld.global.f32 	%f104, [%rd8+136];
	mul.f32 	%f105, %f104, %f103;
	st.global.f32 	[%rd9+136], %f105;
	ld.global.u32 	%r41, [%rd6+140];
	cvt.rn.f32.s32 	%f106, %r41;
	ld.global.f32 	%f107, [%rd8+140];
	mul.f32 	%f108, %f107, %f106;
	st.global.f32 	[%rd9+140], %f108;
	ret;

}
	// .globl	_Z5calOFPfS_S_
.visible .entry _Z5calOFPfS_S_(
	.param .u64 .ptr .align 1 _Z5calOFPfS_S__param_0,
	.param .u64 .ptr .align 1 _Z5calOFPfS_S__param_1,
	.param .u64 .ptr .align 1 _Z5calOFPfS_S__param_2
)
{
	.reg .pred 	%p<3>;
	.reg .b32 	%r<14>;
	.reg .b32 	%f<77>;
	.reg .b64 	%rd<17>;

	ld.param.u64 	%rd4, [_Z5calOFPfS_S__param_0];
	ld.param.u64 	%rd5, [_Z5calOFPfS_S__param_1];
	ld.param.u64 	%rd6, [_Z5calOFPfS_S__param_2];
	cvta.to.global.u64 	%rd7, %rd6;
	cvta.to.global.u64 	%rd1, %rd5;
	cvta.to.global.u64 	%rd2, %rd4;
	mov.u32 	%r4, %ctaid.x;
	mov.u32 	%r5, %tid.x;
	mov.u32 	%r6, %ntid.x;
	mad.lo.s32 	%r1, %r4, %r6, %r5;
	mul.wide.u32 	%rd8, %r1, 4;
	add.s64 	%rd9, %rd2, %rd8;
	mov.b32 	%r7, 0;
	st.global.u32 	[%rd9], %r7;
	mul.hi.u32 	%r8, %r1, -858993459;
	shr.u32 	%r2, %r8, 3;
	shl.b32 	%r9, %r2, 1;
	mul.wide.u32 	%rd10, %r9, 4;
	add.s64 	%rd3, %rd1, %rd10;
	st.global.u32 	[%rd3], %r7;
	ld.global.f32 	%f2, [%rd9];
	mul.lo.s32 	%r10, %r1, 36;
	mul.wide.u32 	%rd11, %r10, 4;
	add.s64 	%rd12, %rd7, %rd11;
	ld.global.f32 	%f3, [%rd12];
	add.f32 	%f4, %f3, %f2;
	st.global.f32 	[%rd9], %f4;
	ld.global.f32 	%f5, [%rd12+4];
	add.f32 	%f6, %f5, %f4;
	st.global.f32 	[%rd9], %f6;
	ld.global.f32 	%f7, [%rd12+8];
	add.f32 	%f8, %f7, %f6;
	st.global.f32 	[%rd9], %f8;
	ld.global.f32 	%f9, [%rd12+12];
	add.f32 	%f10, %f9, %f8;
	st.global.f32 	[%rd9], %f10;
	ld.global.f32 	%f11, [%rd12+16];
	add.f32 	%f12, %f11, %f10;
	st.global.f32 	[%rd9], %f12;
	ld.global.f32 	%f13, [%rd12+20];
	add.f32 	%f14, %f13, %f12;
	st.global.f32 	[%rd9], %f14;
	ld.global.f32 	%f15, [%rd12+24];
	add.f32 	%f16, %f15, %f14;
	st.global.f32 	[%rd9], %f16;
	ld.global.f32 	%f17, [%rd12+28];
	add.f32 	%f18, %f17, %f16;
	st.global.f32 	[%rd9], %f18;
	ld.global.f32 	%f19, [%rd12+32];
	add.f32 	%f20, %f19, %f18;
	st.global.f32 	[%rd9], %f20;
	ld.global.f32 	%f21, [%rd12+36];
	add.f32 	%f22, %f21, %f20;
	st.global.f32 	[%rd9], %f22;
	ld.global.f32 	%f23, [%rd12+40];
	add.f32 	%f24, %f23, %f22;
	st.global.f32 	[%rd9], %f24;
	ld.global.f32 	%f25, [%rd12+44];
	add.f32 	%f26, %f25, %f24;
	st.global.f32 	[%rd9], %f26;
	ld.global.f32 	%f27, [%rd12+48];
	add.f32 	%f28, %f27, %f26;
	st.global.f32 	[%rd9], %f28;
	ld.global.f32 	%f29, [%rd12+52];
	add.f32 	%f30, %f29, %f28;
	st.global.f32 	[%rd9], %f30;
	ld.global.f32 	%f31, [%rd12+56];
	add.f32 	%f32, %f31, %f30;
	st.global.f32 	[%rd9], %f32;
	ld.global.f32 	%f33, [%rd12+60];
	add.f32 	%f34, %f33, %f32;
	st.global.f32 	[%rd9], %f34;
	ld.global.f32 	%f35, [%rd12+64];
	add.f32 	%f36, %f35, %f34;
	st.global.f32 	[%rd9], %f36;
	ld.global.f32 	%f37, [%rd12+68];
	add.f32 	%f38, %f37, %f36;
	st.global.f32 	[%rd9], %f38;
	ld.global.f32 	%f39, [%rd12+72];
	add.f32 	%f40, %f39, %f38;
	st.global.f32 	[%rd9], %f40;
	ld.global.f32 	%f41, [%rd12+76];
	add.f32 	%f42, %f41, %f40;
	st.global.f32 	[%rd9], %f42;
	ld.global.f32 	%f43, [%rd12+80];
	add.f32 	%f44, %f43, %f42;
	st.global.f32 	[%rd9], %f44;
	ld.global.f32 	%f45, [%rd12+84];
	add.f32 	%f46, %f45, %f44;
	st.global.f32 	[%rd9], %f46;
	ld.global.f32 	%f47, [%rd12+88];
	add.f32 	%f48, %f47, %f46;
	st.global.f32 	[%rd9], %f48;
	ld.global.f32 	%f49, [%rd12+92];
	add.f32 	%f50, %f49, %f48;
	st.global.f32 	[%rd9], %f50;
	ld.global.f32 	%f51, [%rd12+96];
	add.f32 	%f52, %f51, %f50;
	st.global.f32 	[%rd9], %f52;
	ld.global.f32 	%f53, [%rd12+100];
	add.f32 	%f54, %f53, %f52;
	st.global.f32 	[%rd9], %f54;
	ld.global.f32 	%f55, [%rd12+104];
	add.f32 	%f56, %f55, %f54;
	st.global.f32 	[%rd9], %f56;
	ld.global.f32 	%f57, [%rd12+108];
	add.f32 	%f58, %f57, %f56;
	st.global.f32 	[%rd9], %f58;
	ld.global.f32 	%f59, [%rd12+112];
	add.f32 	%f60, %f59, %f58;
	st.global.f32 	[%rd9], %f60;
	ld.global.f32 	%f61, [%rd12+116];
	add.f32 	%f62, %f61, %f60;
	st.global.f32 	[%rd9], %f62;
	ld.global.f32 	%f63, [%rd12+120];
	add.f32 	%f64, %f63, %f62;
	st.global.f32 	[%rd9], %f64;
	ld.global.f32 	%f65, [%rd12+124];
	add.f32 	%f66, %f65, %f64;
	st.global.f32 	[%rd9], %f66;
	ld.global.f32 	%f67, [%rd12+128];
	add.f32 	%f68, %f67, %f66;
	st.global.f32 	[%rd9], %f68;
	ld.global.f32 	%f69, [%rd12+132];
	add.f32 	%f70, %f69, %f68;
	st.global.f32 	[%rd9], %f70;
	ld.global.f32 	%f71, [%rd12+136];
	add.f32 	%f72, %f71, %f70;
	st.global.f32 	[%rd9], %f72;
	ld.global.f32 	%f73, [%rd12+140];
	add.f32 	%f1, %f73, %f72;
	st.global.f32 	[%rd9], %f1;
	mul.lo.s32 	%r11, %r2, 10;
	sub.s32 	%r3, %r1, %r11;
	setp.ne.s32 	%p1, %r3, 0;
	@%p1 bra 	$L__BB3_2;
	mul.lo.s32 	%r12, %r1, 6;
	mul.wide.u32 	%rd15, %r12, 4;
	add.s64 	%rd16, %rd2, %rd15;
	ld.global.f32 	%f76, [%rd16];
	st.global.f32 	[%rd3], %f76;
	mov.b32 	%r13, 0;
	st.global.u32 	[%rd3+4], %r13;
	bra.uni 	$L__BB3_4;
$L__BB3_2:
	mul.wide.u32 	%rd13, %r2, 4;
	add.s64 	%rd14, %rd1, %rd13;
	ld.global.f32 	%f74, [%rd14];
	setp.leu.f32 	%p2, %f74, %f1;
	@%p2 bra 	$L__BB3_4;
	st.global.f32 	[%rd3], %f1;
	cvt.rn.f32.u32 	%f75, %r3;
	st.global.f32 	[%rd3+4], %f75;
$L__BB3_4:
	ret;

}
	// .globl	_Z14calProbabilityPfS_S_
.visible .entry _Z14calProbabilityPfS_S_(
	.param .u64 .ptr .align 1 _Z14calProbabilityPfS_S__param_0,
	.param .u64 .ptr .align 1 _Z14calProbabilityPfS_S__param_1,
	.param .u64 .ptr .align 1 _Z14calProbabilityPfS_S__param_2
)
{
	.reg .b32 	%r<7>;
	.reg .b32 	%f<4>;
	.reg .b64 	%rd<12>;
	.reg .b64 	%fd<5>;

	ld.param.u64 	%rd1, [_Z14calProbabilityPfS_S__param_0];
	ld.param.u64 	%rd2, [_Z14calProbabilityPfS_S__param_1];
	ld.param.u64 	%rd3, [_Z14calProbabilityPfS_S__param_2];
	cvta.to.global.u64 	%rd4, %rd1;
	cvta.to.global.u64 	%rd5, %rd2;
	cvta.to.global.u64 	%rd6, %rd3;
	mov.u32 	%r1, %ctaid.x;
	mov.u32 	%r2, %tid.x;
	mov.u32 	%r3, %ntid.x;
	mad.lo.s32 	%r4, %r1, %r3, %r2;
	mul.wide.u32 	%rd7, %r4, 4;
	add.s64 	%rd8, %rd6, %rd7;
	ld.global.f32 	%f1, [%rd8];
	cvt.f64.f32 	%fd1, %f1;
	rcp.rn.f64 	%fd2, %fd1;
	mul.hi.u32 	%r5, %r4, -858993459;
	shr.u32 	%r6, %r5, 3;
	mul.wide.u32 	%rd9, %r6, 4;
	add.s64 	%rd10, %rd5, %rd9;
	ld.global.f32 	%f2, [%rd10];
	cvt.f64.f32 	%fd3, %f2;
	div.rn.f64 	%fd4, %fd2, %fd3;
	cvt.rn.f32.f64 	%f3, %fd4;
	add.s64 	%rd11, %rd4, %rd7;
	st.global.f32 	[%rd11], %f3;
	ret;

}
	// .globl	_Z9crossOverPfPiPsS0_S1_S0_S0_S0_S0_S0_S0_S0_S_
.visible .entry _Z9crossOverPfPiPsS0_S1_S0_S0_S0_S0_S0_S0_S0_S_(
	.param .u64 .ptr .align 1 _Z9crossOverPfPiPsS0_S1_S0_S0_S0_S0_S0_S0_S0_S__param_0,
	.param .u64 .ptr .align 1 _Z9crossOverPfPiPsS0_S1_S0_S0_S0_S0_S0_S0_S0_S__param_1,
	.param .u64 .ptr .align 1 _Z9crossOverPfPiPsS0_S1_S0_S0_S0_S0_S0_S0_S0_S__param_2,
	.param .u64 .ptr .align 1 _Z9crossOverPfPiPsS0_S1_S0_S0_S0_S0_S0_S0_S0_S__param_3,
	.param .u64 .ptr .align 1 _Z9crossOverPfPiPsS0_S1_S0_S0_S0_S0_S0_S0_S0_S__param_4,
	.param .u64 .ptr .align 1 _Z9crossOverPfPiPsS0_S1_S0_S0_S0_S0_S0_S0_S0_S__param_5,
	.param .u64 .ptr .align 1 _Z9crossOverPfPiPsS0_S1_S0_S0_S0_S0_S0_S0_S0_S__param_6,
	.param .u64 .ptr .align 1 _Z9crossOverPfPiPsS0_S1_S0_S0_S0_S0_S0_S0_S0_S__param_7,
	.param .u64 .ptr .align 1 _Z9crossOverPfPiPsS0_S1_S0_S0_S0_S0_S0_S0_S0_S__param_8,
	.param .u64 .ptr .align 1 _Z9crossOverPfPiPsS0_S1_S0_S0_S0_S0_S0_S0_S0_S__param_9,
	.param .u64 .ptr .align 1 _Z9crossOverPfPiPsS0_S1_S0_S0_S0_S0_S0_S0_S0_S__param_10,
	.param .u64 .ptr .align 1 _Z9crossOverPfPiPsS0_S1_S0_S0_S0_S0_S0_S0_S0_S__param_11,
	.param .u64 .ptr .align 1 _Z9crossOverPfPiPsS0_S1_S0_S0_S0_S0_S0_S0_S0_S__param_12
)
{
	.reg .pred 	%p<95>;
	.reg .b16 	%rs<15>;
	.reg .b32 	%r<198>;
	.reg .b32 	%f<67>;
	.reg .b64 	%rd<82>;
	.reg .b64 	%fd<8>;

	ld.param.u64 	%rd23, [_Z9crossOverPfPiPsS0_S1_S0_S0_S0_S0_S0_S0_S0_S__param_0];
	ld.param.u64 	%rd24, [_Z9crossOverPfPiPsS0_S1_S0_S0_S0_S0_S0_S0_S0_S__param_3];
	ld.param.u64 	%rd25, [_Z9crossOverPfPiPsS0_S1_S0_S0_S0_S0_S0_S0_S0_S__param_5];
	ld.param.u64 	%rd26, [_Z9crossOverPfPiPsS0_S1_S0_S0_S0_S0_S0_S0_S0_S__param_6];
	ld.param.u64 	%rd20, [_Z9crossOverPfPiPsS0_S1_S0_S0_S0_S0_S0_S0_S0_S__param_7];
	ld.param.u64 	%rd21, [_Z9crossOverPfPiPsS0_S1_S0_S0_S0_S0_S0_S0_S0_S__param_8];
	ld.param.u64 	%rd22, [_Z9crossOverPfPiPsS0_S1_S0_S0_S0_S0_S0_S0_S0_S__param_9];
	ld.param.u64 	%rd27, [_Z9crossOverPfPiPsS0_S1_S0_S0_S0_S0_S0_S0_S0_S__param_11];
	ld.param.u64 	%rd28, [_Z9crossOverPfPiPsS0_S1_S0_S0_S0_S0_S0_S0_S0_S__param_12];
	cvta.to.global.u64 	%rd1, %rd24;
	cvta.to.global.u64 	%rd29, %rd23;
	cvta.to.global.u64 	%rd30, %rd27;
	cvta.to.global.u64 	%rd31, %rd26;
	cvta.to.global.u64 	%rd32, %rd28;
	cvta.to.global.u64 	%rd33, %rd25;
	mov.u32 	%r57, %ctaid.x;
	mov.u32 	%r58, %tid.x;
	mov.u32 	%r59, %ntid.x;
	mad.lo.s32 	%r1, %r57, %r59, %r58;
	mul.lo.s32 	%r2, %r1, 12;
	add.s32 	%r3, %r2, 6;
	mul.wide.u32 	%rd34, %r1, 4;
	add.s64 	%rd35, %rd33, %rd34;
	ld.global.u32 	%r60, [%rd35];
	mul.hi.s32 	%r61, %r60, 1374389535;
	shr.u32 	%r62, %r61, 31;
	shr.s32 	%r63, %r61, 5;
	add.s32 	%r64, %r63, %r62;
	mul.lo.s32 	%r65, %r64, 100;
	sub.s32 	%r66, %r60, %r65;
	cvt.rn.f64.s32 	%fd1, %r66;
	mul.f64 	%fd2, %fd1, 0d3F847AE147AE147B;
	cvt.rn.f32.f64 	%f1, %fd2;
	add.s64 	%rd2, %rd32, %rd34;
	mov.b32 	%r67, 0;
	st.global.u32 	[%rd2], %r67;
	ld.global.u32 	%r68, [%rd35];
	mul.hi.s32 	%r69, %r68, 1374389535;
	shr.u32 	%r70, %r69, 31;
	shr.s32 	%r71, %r69, 5;
	add.s32 	%r72, %r71, %r70;
	mul.lo.s32 	%r73, %r72, 100;
	sub.s32 	%r74, %r68, %r73;
	st.global.u32 	[%rd35], %r74;
	add.s64 	%rd36, %rd31, %rd34;
	ld.global.u32 	%r75, [%rd36];
	mul.hi.s32 	%r76, %r75, 1374389535;
	shr.u32 	%r77, %r76, 31;
	shr.s32 	%r78, %r76, 5;
	add.s32 	%r79, %r78, %r77;
	mul.lo.s32 	%r80, %r79, 100;
	sub.s32 	%r81, %r75, %r80;
	cvt.rn.f64.s32 	%fd3, %r81;
	mul.f64 	%fd4, %fd3, 0d3F847AE147AE147B;
	cvt.rn.f32.f64 	%f2, %fd4;
	st.global.u32 	[%rd36], %r81;
	add.s64 	%rd3, %rd30, %rd34;
	mov.b32 	%r82, -1;
	st.global.u32 	[%rd3], %r82;
	mul.hi.u32 	%r83, %r1, -858993459;
	shr.u32 	%r84, %r83, 3;
	mul.lo.s32 	%r4, %r84, 10;
	mul.wide.u32 	%rd37, %r4, 4;
	add.s64 	%rd4, %rd29, %rd37;
	ld.global.f32 	%f47, [%rd4];
	setp.le.f32 	%p5, %f47, %f1;
	@%p5 bra 	$L__BB5_4;
	ld.global.f32 	%f60, [%rd4+4];
$L__BB5_2:
	setp.le.f32 	%p7, %f60, %f1;
	@%p7 bra 	$L__BB5_6;
	ld.global.f32 	%f53, [%rd4+8];
	bra.uni 	$L__BB5_7;
$L__BB5_4:
	ld.global.f32 	%f60, [%rd4+4];
	setp.leu.f32 	%p6, %f60, %f1;
	mov.b32 	%r174, 1;
	mov.u32 	%r175, %r4;
	@%p6 bra 	$L__BB5_2;
$L__BB5_5:
	st.global.u32 	[%rd3], %r175;
	ld.global.f32 	%f60, [%rd4+4];
	bra.uni 	$L__BB5_27;
$L__BB5_6:
	add.s32 	%r175, %r4, 1;
	ld.global.f32 	%f53, [%rd4+8];
	setp.gt.f32 	%p8, %f53, %f1;
	mov.b32 	%r174, 2;
	@%p8 bra 	$L__BB5_5;
$L__BB5_7:
	setp.le.f32 	%p9, %f53, %f1;
	@%p9 bra 	$L__BB5_9;
	ld.global.f32 	%f54, [%rd4+12];
	bra.uni 	$L__BB5_10;
$L__BB5_9:
	add.s32 	%r175, %r4, 2;
	ld.global.f32 	%f54, [%rd4+12];
	setp.gt.f32 	%p10, %f54, %f1;
	mov.b32 	%r174, 3;
	@%p10 bra 	$L__BB5_5;
$L__BB5_10:
	setp.le.f32 	%p11, %f54, %f1;
	@%p11 bra 	$L__BB5_12;
	ld.global.f32 	%f55, [%rd4+16];
	bra.uni 	$L__BB5_13;
$L__BB5_12:
	add.s32 	%r175, %r4, 3;
	ld.global.f32 	%f55, [%rd4+16];
	setp.gt.f32 	%p12, %f55, %f1;
	mov.b32 	%r174, 4;
	@%p12 bra 	$L__BB5_5;
$L__BB5_13:
	setp.le.f32 	%p13, %f55, %f1;
	@%p13 bra 	$L__BB5_15;
	ld.global.f32 	%f56, [%rd4+20];
	bra.uni 	$L__BB5_16;
$L__BB5_15:
	add.s32 	%r175, %r4, 4;
	ld.global.f32 	%f56, [%rd4+20];
	setp.gt.f32 	%p14, %f56, %f1;
	mov.b32 	%r174, 5;
	@%p14 bra 	$L__BB5_5;
$L__BB5_16:
	setp.le.f32 	%p15, %f56, %f1;
	@%p15 bra 	$L__BB5_18;
	ld.global.f32 	%f57, [%rd4+24];
	bra.uni 	$L__BB5_19;
$L__BB5_18:
	add.s32 	%r175, %r4, 5;
	ld.global.f32 	%f57, [%rd4+24];
	setp.gt.f32 	%p16, %f57, %f1;
	mov.b32 	%r174, 6;
	@%p16 bra 	$L__BB5_5;
$L__BB5_19:
	setp.le.f32 	%p17, %f57, %f1;
	@%p17 bra 	$L__BB5_21;
	ld.global.f32 	%f58, [%rd4+28];
	bra.uni 	$L__BB5_22;
$L__BB5_21:
	add.s32 	%r175, %r4, 6;
	ld.global.f32 	%f58, [%rd4+28];
	setp.gt.f32 	%p18, %f58, %f1;
	mov.b32 	%r174, 7;
	@%p18 bra 	$L__BB5_5;
$L__BB5_22:
	setp.le.f32 	%p19, %f58, %f1;
	@%p19 bra 	$L__BB5_24;
	ld.global.f32 	%f59, [%rd4+32];
	bra.uni 	$L__BB5_25;
$L__BB5_24:
	add.s32 	%r175, %r4, 7;
	ld.global.f32 	%f59, [%rd4+32];
	setp.gt.f32 	%p20, %f59, %f1;
	mov.b32 	%r174, 8;
	@%p20 bra 	$L__BB5_5;
$L__BB5_25:
	setp.gtu.f32 	%p21, %f59, %f1;
	mov.b32 	%r174, 9;
	@%p21 bra 	$L__BB5_27;
	add.s32 	%r175, %r4, 8;
	ld.global.f32 	%f48, [%rd4+36];
	setp.gt.f32 	%p22, %f48, %f1;
	mov.b32 	%r174, 9;
	@%p22 bra 	$L__BB5_5;
$L__BB5_27:
	st.global.f32 	[%rd2], %f60;
	ld.global.f32 	%f49, [%rd4];
	setp.le.f32 	%p23, %f49, %f2;
	setp.gt.f32 	%p24, %f60, %f2;
	and.pred  	%p25, %p23, %p24;
	mov.b32 	%r177, 1;
	@%p25 bra 	$L__BB5_49;
	setp.le.f32 	%p26, %f60, %f2;
	@%p26 bra 	$L__BB5_30;
	ld.global.f32 	%f61, [%rd4+8];
	bra.uni 	$L__BB5_31;
$L__BB5_30:
	ld.global.f32 	%f61, [%rd4+8];
	setp.gt.f32 	%p27, %f61, %f2;
	mov.b32 	%r177, 2;
	@%p27 bra 	$L__BB5_49;
$L__BB5_31:
	setp.le.f32 	%p28, %f61, %f2;
	@%p28 bra 	$L__BB5_33;
	ld.global.f32 	%f62, [%rd4+12];
	bra.uni 	$L__BB5_34;
$L__BB5_33:
	ld.global.f32 	%f62, [%rd4+12];
	setp.gt.f32 	%p29, %f62, %f2;
	mov.b32 	%r177, 3;
	@%p29 bra 	$L__BB5_49;
$L__BB5_34:
	setp.le.f32 	%p30, %f62, %f2;
	@%p30 bra 	$L__BB5_36;
	ld.global.f32 	%f63, [%rd4+16];
	bra.uni 	$L__BB5_37;
$L__BB5_36:
	ld.global.f32 	%f63, [%rd4+16];
	setp.gt.f32 	%p31, %f63, %f2;
	mov.b32 	%r177, 4;
	@%p31 bra 	$L__BB5_49;
$L__BB5_37:
	setp.le.f32 	%p32, %f63, %f2;
	@%p32 bra 	$L__BB5_39;
	ld.global.f32 	%f64, [%rd4+20];
	bra.uni 	$L__BB5_40;
$L__BB5_39:
	ld.global.f32 	%f64, [%rd4+20];
	setp.gt.f32 	%p33, %f64, %f2;
	mov.b32 	%r177, 5;
	@%p33 bra 	$L__BB5_49;
$L__BB5_40:
	setp.le.f32 	%p34, %f64, %f2;
	@%p34 bra 	$L__BB5_42;
	ld.global.f32 	%f65, [%rd4+24];
	bra.uni 	$L__BB5_43;
$L__BB5_42:
	ld.global.f32 	%f65, [%rd4+24];
	setp.gt.f32 	%p35, %f65, %f2;
	mov.b32 	%r177, 6;
	@%p35 bra 	$L__BB5_49;
$L__BB5_43:
	setp.le.f32 	%p36, %f65, %f2;
	@%p36 bra 	$L__BB5_45;
	ld.global.f32 	%f66, [%rd4+28];
	bra.uni 	$L__BB5_46;
$L__BB5_45:
	ld.global.f32 	%f66, [%rd4+28];
	setp.gt.f32 	%p37, %f66, %f2;
	mov.b32 	%r177, 7;
	@%p37 bra 	$L__BB5_49;
$L__BB5_46:
	setp.gtu.f32 	%p38, %f66, %f2;
	@%p38 bra 	$L__BB5_48;
	ld.global.f32 	%f50, [%rd4+32];
	setp.gt.f32 	%p39, %f50, %f2;
	mov.b32 	%r177, 8;
	@%p39 bra 	$L__BB5_49;
$L__BB5_48:
	mov.b32 	%r177, 9;
$L__BB5_49:
	ld.param.u64 	%rd81, [_Z9crossOverPfPiPsS0_S1_S0_S0_S0_S0_S0_S0_S0_S__param_4];
	ld.param.u64 	%rd80, [_Z9crossOverPfPiPsS0_S1_S0_S0_S0_S0_S0_S0_S0_S__param_2];
	ld.param.u64 	%rd79, [_Z9crossOverPfPiPsS0_S1_S0_S0_S0_S0_S0_S0_S0_S__param_1];
	cvta.to.global.u64 	%rd38, %rd80;
	cvta.to.global.u64 	%rd39, %rd79;
	cvta.to.global.u64 	%rd40, %rd81;
	mul.lo.s32 	%r104, %r1, 10;
	add.s32 	%r105, %r174, %r4;
	mul.lo.s32 	%r106, %r105, 5;
	mul.lo.s32 	%r107, %r105, 6;
	mul.wide.s32 	%rd41, %r107, 4;
	add.s64 	%rd42, %rd39, %rd41;
	ld.global.u32 	%r108, [%rd42];
	mul.wide.u32 	%rd43, %r2, 4;
	add.s64 	%rd44, %rd1, %rd43;
	st.global.u32 	[%rd44], %r108;
	mul.wide.s32 	%rd45, %r106, 2;
	add.s64 	%rd46, %rd38, %rd45;
	ld.global.u16 	%rs1, [%rd46];
	mul.wide.u32 	%rd47, %r104, 2;
	add.s64 	%rd48, %rd40, %rd47;
	st.global.u16 	[%rd48], %rs1;
	ld.global.u32 	%r109, [%rd42+4];
	st.global.u32 	[%rd44+4], %r109;
	ld.global.u16 	%rs2, [%rd46+2];
	st.global.u16 	[%rd48+2], %rs2;
	ld.global.u32 	%r110, [%rd42+8];
	st.global.u32 	[%rd44+8], %r110;
	ld.global.u16 	%rs3, [%rd46+4];
	st.global.u16 	[%rd48+4], %rs3;
	ld.global.u32 	%r111, [%rd42+12];
	st.global.u32 	[%rd44+12], %r111;
	ld.global.u16 	%rs4, [%rd46+6];
	st.global.u16 	[%rd48+6], %rs4;
	ld.global.u32 	%r112, [%rd42+16];
	st.global.u32 	[%rd44+16], %r112;
	ld.global.u16 	%rs5, [%rd46+8];
	st.global.u16 	[%rd48+8], %rs5;
	ld.global.u32 	%r113, [%rd42+20];
	st.global.u32 	[%rd44+20], %r113;
	ld.global.u16 	%rs6, [%rd46+10];
	add.s32 	%r114, %r104, 5;
	mul.wide.u32 	%rd49, %r114, 2;
	add.s64 	%rd50, %rd40, %rd49;
	st.global.u16 	[%rd50], %rs6;
	add.s32 	%r115, %r177, %r4;
	mul.lo.s32 	%r116, %r115, 5;
	mul.lo.s32 	%r117, %r115, 6;
	mul.wide.s32 	%rd51, %r117, 4;
	add.s64 	%rd52, %rd39, %rd51;
	ld.global.u32 	%r118, [%rd52];
	mul.wide.s32 	%rd53, %r2, 4;
	add.s64 	%rd5, %rd1, %rd53;
	st.global.u32 	[%rd5+24], %r118;
	mul.wide.s32 	%rd54, %r116, 2;
	add.s64 	%rd55, %rd38, %rd54;
	ld.global.u16 	%rs7, [%rd55];
	mul.wide.s32 	%rd56, %r104, 2;
	add.s64 	%rd6, %rd40, %rd56;
	st.global.u16 	[%rd6+10], %rs7;
	ld.global.u32 	%r119, [%rd52+4];
	st.global.u32 	[%rd5+28], %r119;
	ld.global.u16 	%rs8, [%rd55+2];
	st.global.u16 	[%rd6+12], %rs8;
	ld.global.u32 	%r120, [%rd52+8];
	st.global.u32 	[%rd5+32], %r120;
	ld.global.u16 	%rs9, [%rd55+4];
	st.global.u16 	[%rd6+14], %rs9;
	ld.global.u32 	%r121, [%rd52+12];
	st.global.u32 	[%rd5+36], %r121;
	ld.global.u16 	%rs10, [%rd55+6];
	st.global.u16 	[%rd6+16], %rs10;
	ld.global.u32 	%r122, [%rd52+16];
	st.global.u32 	[%rd5+40], %r122;
	ld.global.u16 	%rs11, [%rd55+8];
	st.global.u16 	[%rd6+18], %rs11;
	ld.global.u32 	%r123, [%rd52+20];
	st.global.u32 	[%rd5+44], %r123;
	ld.global.u16 	%rs12, [%rd55+10];
	st.global.u16 	[%rd6+20], %rs12;
	cvta.to.global.u64 	%rd57, %rd20;
	mul.wide.u32 	%rd58, %r1, 4;
	add.s64 	%rd59, %rd57, %rd58;
	ld.global.u32 	%r124, [%rd59];
	mul.hi.s32 	%r125, %r124, 1374389535;
	shr.u32 	%r126, %r125, 31;
	shr.s32 	%r127, %r125, 5;
	add.s32 	%r128, %r127, %r126;
	mul.lo.s32 	%r129, %r128, 100;
	sub.s32 	%r130, %r124, %r129;
	cvt.rn.f64.s32 	%fd5, %r130;
	mul.f64 	%fd6, %fd5, 0d3F847AE147AE147B;
	cvt.rn.f32.f64 	%f51, %fd6;
	st.global.u32 	[%rd59], %r130;
	cvt.f64.f32 	%fd7, %f51;
	setp.gtu.f64 	%p40, %fd7, 0d3FE3333333333333;
	@%p40 bra 	$L__BB5_111;
	cvta.to.global.u64 	%rd60, %rd21;
	add.s64 	%rd62, %rd60, %rd58;
	ld.global.u32 	%r132, [%rd62];
	mul.hi.s32 	%r133, %r132, 1717986919;
	shr.u32 	%r134, %r133, 31;
	shr.s32 	%r135, %r133, 1;
	add.s32 	%r136, %r135, %r134;
	mul.lo.s32 	%r137, %r136, 5;
	sub.s32 	%r17, %r132, %r137;
	st.global.u32 	[%rd62], %r17;
	mul.wide.s32 	%rd63, %r17, 4;
	add.s64 	%rd64, %rd5, %rd63;
	ld.global.u32 	%r18, [%rd64];
	ld.global.u32 	%r19, [%rd64+24];
	ld.global.u32 	%r20, [%rd64+28];
	ld.global.u32 	%r21, [%rd64+4];
	st.global.u32 	[%rd64+24], %r18;
	st.global.u32 	[%rd64+28], %r21;
	st.global.u32 	[%rd64], %r19;
	st.global.u32 	[%rd64+4], %r20;
	setp.eq.s32 	%p41, %r18, %r19;
	selp.u32 	%r138, 1, 0, %p41;
	setp.eq.s32 	%p42, %r18, %r20;
	selp.u32 	%r139, 1, 0, %p42;
	add.s32 	%r140, %r138, %r139;
	setp.eq.s32 	%p43, %r21, %r19;
	selp.u32 	%r141, 1, 0, %p43;
	add.s32 	%r142, %r140, %r141;
	setp.eq.s32 	%p44, %r21, %r20;
	selp.u32 	%r143, 1, 0, %p44;
	add.s32 	%r131, %r142, %r143;
	cvta.to.global.u64 	%rd65, %rd22;
	add.s64 	%rd66, %rd65, %rd58;
	st.global.u32 	[%rd66], %r131;
	setp.eq.s32 	%p45, %r131, 1;
	@%p45 bra 	$L__BB5_62;
	setp.ne.s32 	%p46, %r131, 0;
	@%p46 bra 	$L__BB5_110;
	add.s32 	%r22, %r17, 1;
	mov.b32 	%r178, 0;
$L__BB5_53:
	setp.eq.s32 	%p83, %r178, %r17;
	mov.u32 	%r179, %r22;
	@%p83 bra 	$L__BB5_56;
	mul.wide.s32 	%rd75, %r178, 4;
	add.s64 	%rd7, %rd5, %rd75;
	ld.global.u32 	%r168, [%rd7];
	setp.eq.s32 	%p84, %r168, %r19;
	selp.b32 	%r169, %r18, %r168, %p84;
	setp.eq.s32 	%p85, %r169, %r20;
	selp.b32 	%r24, %r21, %r169, %p85;
	or.pred  	%p86, %p84, %p85;
	not.pred 	%p87, %p86;
	mov.u32 	%r179, %r178;
	@%p87 bra 	$L__BB5_56;
	st.global.u32 	[%rd7], %r24;
$L__BB5_56:
	add.s32 	%r178, %r179, 1;
	setp.lt.s32 	%p88, %r179, 5;
	@%p88 bra 	$L__BB5_53;
	mov.b32 	%r180, 0;
$L__BB5_58:
	setp.eq.s32 	%p89, %r180, %r17;
	mov.u32 	%r181, %r22;
	@%p89 bra 	$L__BB5_61;
	add.s32 	%r171, %r180, %r3;
	mul.wide.s32 	%rd76, %r171, 4;
	add.s64 	%rd8, %rd1, %rd76;
	ld.global.u32 	%r172, [%rd8];
	setp.eq.s32 	%p90, %r172, %r18;
	selp.b32 	%r173, %r19, %r172, %p90;
	setp.eq.s32 	%p91, %r173, %r21;
	selp.b32 	%r28, %r20, %r173, %p91;
	or.pred  	%p92, %p90, %p91;
	not.pred 	%p93, %p92;
	mov.u32 	%r181, %r180;
	@%p93 bra 	$L__BB5_61;
	st.global.u32 	[%rd8], %r28;
$L__BB5_61:
	add.s32 	%r180, %r181, 1;
	setp.lt.s32 	%p94, %r181, 5;
	@%p94 bra 	$L__BB5_58;
	bra.uni 	$L__BB5_110;
$L__BB5_62:
	setp.eq.s32 	%p47, %r21, %r20;
	setp.eq.s32 	%p48, %r21, %r19;
	setp.eq.s32 	%p49, %r18, %r20;
	setp.eq.s32 	%p50, %r18, %r19;
	selp.b32 	%r144, %r18, 99, %p49;
	selp.b32 	%r145, %r18, %r144, %p50;
	selp.b32 	%r146, %r21, %r145, %p47;
	selp.b32 	%r31, %r21, %r146, %p48;
	add.s32 	%r32, %r17, 1;
	setp.eq.s32 	%p51, %r18, %r31;
	setp.eq.s32 	%p52, %r19, %r31;
	or.pred  	%p1, %p51, %p52;
	@%p1 bra 	$L__BB5_68;
	mov.b32 	%r182, 0;
$L__BB5_64:
	setp.eq.s32 	%p53, %r182, %r17;
	mov.u32 	%r183, %r32;
	@%p53 bra 	$L__BB5_67;
	mul.wide.s32 	%rd67, %r182, 4;
	add.s64 	%rd9, %rd5, %rd67;
	ld.global.u32 	%r148, [%rd9];
	setp.ne.s32 	%p54, %r148, %r19;
	mov.u32 	%r183, %r182;
	@%p54 bra 	$L__BB5_67;
	st.global.u32 	[%rd9], %r18;
$L__BB5_67:
	add.s32 	%r182, %r183, 1;
	setp.lt.s32 	%p55, %r183, 5;
	@%p55 bra 	$L__BB5_64;
$L__BB5_68:
	setp.eq.s32 	%p56, %r18, %r31;
	setp.eq.s32 	%p57, %r20, %r31;
	or.pred  	%p2, %p56, %p57;
	@%p2 bra 	$L__BB5_74;
	mov.b32 	%r184, 0;
$L__BB5_70:
	setp.eq.s32 	%p58, %r184, %r17;
	mov.u32 	%r185, %r32;
	@%p58 bra 	$L__BB5_73;
	mul.wide.s32 	%rd68, %r184, 4;
	add.s64 	%rd10, %rd5, %rd68;
	ld.global.u32 	%r150, [%rd10];
	setp.ne.s32 	%p59, %r150, %r20;
	mov.u32 	%r185, %r184;
	@%p59 bra 	$L__BB5_73;
	st.global.u32 	[%rd10], %r18;
$L__BB5_73:
	add.s32 	%r184, %r185, 1;
	setp.lt.s32 	%p60, %r185, 5;
	@%p60 bra 	$L__BB5_70;
$L__BB5_74:
	setp.eq.s32 	%p61, %r19, %r31;
	setp.eq.s32 	%p62, %r21, %r31;
	or.pred  	%p3, %p62, %p61;
	@%p3 bra 	$L__BB5_80;
	mov.b32 	%r186, 0;
$L__BB5_76:
	setp.eq.s32 	%p63, %r186, %r17;
	mov.u32 	%r187, %r32;
	@%p63 bra 	$L__BB5_79;
	mul.wide.s32 	%rd69, %r186, 4;
	add.s64 	%rd11, %rd5, %rd69;
	ld.global.u32 	%r152, [%rd11];
	setp.ne.s32 	%p64, %r152, %r19;
	mov.u32 	%r187, %r186;
	@%p64 bra 	$L__BB5_79;
	st.global.u32 	[%rd11], %r21;
$L__BB5_79:
	add.s32 	%r186, %r187, 1;
	setp.lt.s32 	%p65, %r187, 5;
	@%p65 bra 	$L__BB5_76;
$L__BB5_80:
	setp.eq.s32 	%p66, %r21, %r31;
	setp.eq.s32 	%p67, %r20, %r31;
	or.pred  	%p4, %p66, %p67;
	@%p4 bra 	$L__BB5_86;
	mov.b32 	%r188, 0;
$L__BB5_82:
	setp.eq.s32 	%p68, %r188, %r17;
	mov.u32 	%r189, %r32;
	@%p68 bra 	$L__BB5_85;
	mul.wide.s32 	%rd70, %r188, 4;
	add.s64 	%rd12, %rd5, %rd70;
	ld.global.u32 	%r154, [%rd12];
	setp.ne.s32 	%p69, %r154, %r20;
	mov.u32 	%r189, %r188;
	@%p69 bra 	$L__BB5_85;
	st.global.u32 	[%rd12], %r21;
$L__BB5_85:
	add.s32 	%r188, %r189, 1;
	setp.lt.s32 	%p70, %r189, 5;
	@%p70 bra 	$L__BB5_82;
$L__BB5_86:
	@%p1 bra 	$L__BB5_92;
	mov.b32 	%r190, 0;
$L__BB5_88:
	setp.eq.s32 	%p71, %r190, %r17;
	mov.u32 	%r191, %r32;
	@%p71 bra 	$L__BB5_91;
	add.s32 	%r156, %r190, %r3;
	mul.wide.s32 	%rd71, %r156, 4;
	add.s64 	%rd13, %rd1, %rd71;
	ld.global.u32 	%r157, [%rd13];
	setp.ne.s32 	%p72, %r157, %r18;
	mov.u32 	%r191, %r190;
	@%p72 bra 	$L__BB5_91;
	st.global.u32 	[%rd13], %r19;
$L__BB5_91:
	add.s32 	%r190, %r191, 1;
	setp.lt.s32 	%p73, %r191, 5;
	@%p73 bra 	$L__BB5_88;
$L__BB5_92:
	@%p2 bra 	$L__BB5_98;
	mov.b32 	%r192, 0;
$L__BB5_94:
	setp.eq.s32 	%p74, %r192, %r17;
	mov.u32 	%r193, %r32;
	@%p74 bra 	$L__BB5_97;
	add.s32 	%r159, %r192, %r3;
	mul.wide.s32 	%rd72, %r159, 4;
	add.s64 	%rd14, %rd1, %rd72;
	ld.global.u32 	%r160, [%rd14];
	setp.ne.s32 	%p75, %r160, %r18;
	mov.u32 	%r193, %r192;
	@%p75 bra 	$L__BB5_97;
	st.global.u32 	[%rd14], %r20;
$L__BB5_97:
	add.s32 	%r192, %r193, 1;
	setp.lt.s32 	%p76, %r193, 5;
	@%p76 bra 	$L__BB5_94;
$L__BB5_98:
	@%p3 bra 	$L__BB5_104;
	mov.b32 	%r194, 0;
$L__BB5_100:
	setp.eq.s32 	%p77, %r194, %r17;
	mov.u32 	%r195, %r32;
	@%p77 bra 	$L__BB5_103;
	add.s32 	%r162, %r194, %r3;
	mul.wide.s32 	%rd73, %r162, 4;
	add.s64 	%rd15, %rd1, %rd73;
	ld.global.u32 	%r163, [%rd15];
	setp.ne.s32 	%p78, %r163, %r21;
	mov.u32 	%r195, %r194;
	@%p78 bra 	$L__BB5_103;
	st.global.u32 	[%rd15], %r19;
$L__BB5_103:
	add.s32 	%r194, %r195, 1;
	setp.lt.s32 	%p79, %r195, 5;
	@%p79 bra 	$L__BB5_100;
$L__BB5_104:
	@%p4 bra 	$L__BB5_110;
	mov.b32 	%r196, 0;
$L__BB5_106:
	setp.eq.s32 	%p80, %r196, %r17;
	mov.u32 	%r197, %r32;
	@%p80 bra 	$L__BB5_109;
	add.s32 	%r165, %r196, %r3;
	mul.wide.s32 	%rd74, %r165, 4;
	add.s64 	%rd16, %rd1, %rd74;
	ld.global.u32 	%r166, [%rd16];
	setp.ne.s32 	%p81, %r166, %r21;
	mov.u32 	%r197, %r196;
	@%p81 bra 	$L__BB5_109;
	st.global.u32 	[%rd16], %r20;
$L__BB5_109:
	add.s32 	%r196, %r197, 1;
	setp.lt.s32 	%p82, %r197, 5;
	@%p82 bra 	$L__BB5_106;
$L__BB5_110:
	mul.wide.s32 	%rd77, %r17, 2;
	add.s64 	%rd78, %rd6, %rd77;
	ld.global.u16 	%rs13, [%rd78];
	st.global.u16 	[%rd78+10], %rs13;
	ld.global.u16 	%rs14, [%rd78+2];
	st.global.u16 	[%rd78+12], %rs14;
$L__BB5_111:
	ret;

}


// ===== COMPILED SASS (sm_100) =====

	.target	sm_100

	.elftype	@"ET_EXEC"


//--------------------- .note.nv.tkinfo           --------------------------
	.section	.note.nv.tkinfo,"",@"SHT_NOTE"
	.sectionflags	@"SHF_NOTE_NV_TKINFO"
	.tkinfo
        /*0018*/ 	.word	0x00000002
        /*0030*/ 	.string	""
        /*0030*/ 	.string	"ptxas"
        /*0030*/ 	.string	"Cuda compilation tools, release 13.0, V13.0.88"
        /*0030*/ 	.string	"Build cuda_13.0.r13.0/compiler.36424714_0"
        /*0030*/ 	.string	"-arch sm_100 -m 64 "



//--------------------- .note.nv.cuinfo           --------------------------
	.section	.note.nv.cuinfo,"",@"SHT_NOTE"
	.sectionflags	@"SHF_NOTE_NV_CUINFO"
        /*0018*/ 	.short	0x0002
        /*001a*/ 	.short	0x0064
        /*001c*/ 	.short	0x0082
	.zero		2


//--------------------- .nv.info                  --------------------------
	.section	.nv.info,"",@"SHT_CUDA_INFO"
	.align	4


	//----- nvinfo : EIATTR_REGCOUNT
	.align		4
        /*0000*/ 	.byte	0x04, 0x2f
        /*0002*/ 	.short	(.L_1 - .L_0)
	.align		4
.L_0:
        /*0004*/ 	.word	index@(_Z11calPositionPiPsPf)
        /*0008*/ 	.word	0x00000020


	//----- nvinfo : EIATTR_FRAME_SIZE
	.align		4
.L_1:
        /*000c*/ 	.byte	0x04, 0x11
        /*000e*/ 	.short	(.L_3 - .L_2)
	.align		4
.L_2:
        /*0010*/ 	.word	index@($__internal_3_$__cuda_sm20_div_rn_f64_full)
        /*0014*/ 	.word	0x00000000


	//----- nvinfo : EIATTR_FRAME_SIZE
	.align		4
.L_3:
        /*0018*/ 	.byte	0x04, 0x11
        /*001a*/ 	.short	(.L_5 - .L_4)
	.align		4
.L_4:
        /*001c*/ 	.word	index@(_Z11calPositionPiPsPf)
        /*0020*/ 	.word	0x00000000


	//----- nvinfo : EIATTR_REGCOUNT
	.align		4
.L_5:
        /*0024*/ 	.byte	0x04, 0x2f
        /*0026*/ 	.short	(.L_7 - .L_6)
	.align		4
.L_6:
        /*0028*/ 	.word	index@(_Z11calDistancePiPfS0_)
        /*002c*/ 	.word	0x00000018


	//----- nvinfo : EIATTR_FRAME_SIZE
	.align		4
.L_7:
        /*0030*/ 	.byte	0x04, 0x11
        /*0032*/ 	.short	(.L_9 - .L_8)
	.align		4
.L_8:
        /*0034*/ 	.word	index@($__internal_2_$__cuda_sm20_sqrt_rn_f32_slowpath)
        /*0038*/ 	.word	0x00000000


	//----- nvinfo : EIATTR_FRAME_SIZE
	.align		4
.L_9:
        /*003c*/ 	.byte	0x04, 0x11
        /*003e*/ 	.short	(.L_11 - .L_10)
	.align		4
.L_10:
        /*0040*/ 	.word	index@(_Z11calDistancePiPfS0_)
        /*0044*/ 	.word	0x00000000


	//----- nvinfo : EIATTR_REGCOUNT
	.align		4
.L_11:
        /*0048*/ 	.byte	0x04, 0x2f
        /*004a*/ 	.short	(.L_13 - .L_12)
	.align		4
.L_12:
        /*004c*/ 	.word	index@(_Z12calTotalcostPfPiS_)
        /*0050*/ 	.word	0x00000010


	//----- nvinfo : EIATTR_FRAME_SIZE
	.align		4
.L_13:
        /*0054*/ 	.byte	0x04, 0x11
        /*0056*/ 	.short	(.L_15 - .L_14)
	.align		4
.L_14:
        /*0058*/ 	.word	index@(_Z12calTotalcostPfPiS_)
        /*005c*/ 	.word	0x00000000


	//----- nvinfo : EIATTR_REGCOUNT
	.align		4
.L_15:
        /*0060*/ 	.byte	0x04, 0x2f
        /*0062*/ 	.short	(.L_17 - .L_16)
	.align		4
.L_16:
        /*0064*/ 	.word	index@(_Z5calOFPfS_S_)
        /*0068*/ 	.word	0x00000018


	//----- nvinfo : EIATTR_FRAME_SIZE
	.align		4
.L_17:
        /*006c*/ 	.byte	0x04, 0x11
        /*006e*/ 	.short	(.L_19 - .L_18)
	.align		4
.L_18:
        /*0070*/ 	.word	index@(_Z5calOFPfS_S_)
        /*0074*/ 	.word	0x00000000


	//----- nvinfo : EIATTR_REGCOUNT
	.align		4
.L_19:
        /*0078*/ 	.byte	0x04, 0x2f
        /*007a*/ 	.short	(.L_21 - .L_20)
	.align		4
.L_20:
        /*007c*/ 	.word	index@(_Z14calProbabilityPfS_S_)
        /*0080*/ 	.word	0x00000019


	//----- nvinfo : EIATTR_FRAME_SIZE
	.align		4
.L_21:
        /*0084*/ 	.byte	0x04, 0x11
        /*0086*/ 	.short	(.L_23 - .L_22)
	.align		4
.L_22:
        /*0088*/ 	.word	index@($__internal_1_$__cuda_sm20_div_rn_f64_full)
        /*008c*/ 	.word	0x00000000


	//----- nvinfo : EIATTR_FRAME_SIZE
	.align		4
.L_23:
        /*0090*/ 	.byte	0x04, 0x11
        /*0092*/ 	.short	(.L_25 - .L_24)
	.align		4
.L_24:
        /*0094*/ 	.word	index@($__internal_0_$__cuda_sm20_dblrcp_rn_slowpath_v3)
        /*0098*/ 	.word	0x00000000


	//----- nvinfo : EIATTR_FRAME_SIZE
	.align		4
.L_25:
        /*009c*/ 	.byte	0x04, 0x11
        /*009e*/ 	.short	(.L_27 - .L_26)
	.align		4
.L_26:
        /*00a0*/ 	.word	index@(_Z14calProbabilityPfS_S_)
        /*00a4*/ 	.word	0x00000000


	//----- nvinfo : EIATTR_REGCOUNT
	.align		4
.L_27:
        /*00a8*/ 	.byte	0x04, 0x2f
        /*00aa*/ 	.short	(.L_29 - .L_28)
	.align		4
.L_28:
        /*00ac*/ 	.word	index@(_Z9crossOverPfPiPsS0_S1_S0_S0_S0_S0_S0_S0_S0_S_)
        /*00b0*/ 	.word	0x00000020


	//----- nvinfo : EIATTR_FRAME_SIZE
	.align		4
.L_29:
        /*00b4*/ 	.byte	0x04, 0x11
        /*00b6*/ 	.short	(.L_31 - .L_30)
	.align		4
.L_30:
        /*00b8*/ 	.word	index@(_Z9crossOverPfPiPsS0_S1_S0_S0_S0_S0_S0_S0_S0_S_)
        /*00bc*/ 	.word	0x00000000


	//----- nvinfo : EIATTR_MIN_STACK_SIZE
	.align		4
.L_31:
        /*00c0*/ 	.byte	0x04, 0x12
        /*00c2*/ 	.short	(.L_33 - .L_32)
	.align		4
.L_32:
        /*00c4*/ 	.word	index@(_Z9crossOverPfPiPsS0_S1_S0_S0_S0_S0_S0_S0_S0_S_)
        /*00c8*/ 	.word	0x00000000


	//----- nvinfo : EIATTR_MIN_STACK_SIZE
	.align		4
.L_33:
        /*00cc*/ 	.byte	0x04, 0x12
        /*00ce*/ 	.short	(.L_35 - .L_34)
	.align		4
.L_34:
        /*00d0*/ 	.word	index@(_Z14calProbabilityPfS_S_)
        /*00d4*/ 	.word	0x00000000


	//----- nvinfo : EIATTR_MIN_STACK_SIZE
	.align		4
.L_35:
        /*00d8*/ 	.byte	0x04, 0x12
        /*00da*/ 	.short	(.L_37 - .L_36)
	.align		4
.L_36:
        /*00dc*/ 	.word	index@(_Z5calOFPfS_S_)
        /*00e0*/ 	.word	0x00000000


	//----- nvinfo : EIATTR_MIN_STACK_SIZE
	.align		4
.L_37:
        /*00e4*/ 	.byte	0x04, 0x12
        /*00e6*/ 	.short	(.L_39 - .L_38)
	.align		4
.L_38:
        /*00e8*/ 	.word	index@(_Z12calTotalcostPfPiS_)
        /*00ec*/ 	.word	0x00000000


	//----- nvinfo : EIATTR_MIN_STACK_SIZE
	.align		4
.L_39:
        /*00f0*/ 	.byte	0x04, 0x12
        /*00f2*/ 	.short	(.L_41 - .L_40)
	.align		4
.L_40:
        /*00f4*/ 	.word	index@(_Z11calDistancePiPfS0_)
        /*00f8*/ 	.word	0x00000000


	//----- nvinfo : EIATTR_MIN_STACK_SIZE
	.align		4
.L_41:
        /*00fc*/ 	.byte	0x04, 0x12
        /*00fe*/ 	.short	(.L_43 - .L_42)
	.align		4
.L_42:
        /*0100*/ 	.word	index@(_Z11calPositionPiPsPf)
        /*0104*/ 	.word	0x00000000
.L_43:


//--------------------- .nv.compat                --------------------------
	.section	.nv.compat,"",@"SHT_CUDA_COMPAT_INFO"
	.align	4
        /*0000*/ 	.byte	0x02, 0x09, 0x00, 0x00, 0x02, 0x02, 0x01, 0x00, 0x02, 0x05, 0x05, 0x00, 0x03, 0x07, 0x01, 0x01
        /*0010*/ 	.byte	0x02, 0x03, 0x00, 0x00, 0x02, 0x06, 0x01, 0x00, 0x04, 0x0b, 0x08, 0x00, 0x01, 0x00, 0x00, 0x00
        /*0020*/ 	.byte	0x00, 0x00, 0x00, 0x00


//--------------------- .nv.info._Z9crossOverPfPiPsS0_S1_S0_S0_S0_S0_S0_S0_S0_S_ --------------------------
	.section	.nv.info._Z9crossOverPfPiPsS0_S1_S0_S0_S0_S0_S0_S0_S0_S_,"",@"SHT_CUDA_INFO"
	.sectionflags	@""
	.align	4


	//----- nvinfo : EIATTR_CUDA_API_VERSION
	.align		4
        /*0000*/ 	.byte	0x04, 0x37
        /*0002*/ 	.short	(.L_45 - .L_44)
.L_44:
        /*0004*/ 	.word	0x00000082


	//----- nvinfo : EIATTR_KPARAM_INFO
	.align		4
.L_45:
        /*0008*/ 	.byte	0x04, 0x17
        /*000a*/ 	.short	(.L_47 - .L_46)
.L_46:
        /*000c*/ 	.word	0x00000000
        /*0010*/ 	.short	0x000c
        /*0012*/ 	.short	0x0060
        /*0014*/ 	.byte	0x00, 0xf5, 0x21, 0x00


	//----- nvinfo : EIATTR_KPARAM_INFO
	.align		4
.L_47:
        /*0018*/ 	.byte	0x04, 0x17
        /*001a*/ 	.short	(.L_49 - .L_48)
.L_48:
        /*001c*/ 	.word	0x00000000
        /*0020*/ 	.short	0x000b
        /*0022*/ 	.short	0x0058
        /*0024*/ 	.byte	0x00, 0xf5, 0x21, 0x00


	//----- nvinfo : EIATTR_KPARAM_INFO
	.align		4
.L_49:
        /*0028*/ 	.byte	0x04, 0x17
        /*002a*/ 	.short	(.L_51 - .L_50)
.L_50:
        /*002c*/ 	.word	0x00000000
        /*0030*/ 	.short	0x000a
        /*0032*/ 	.short	0x0050
        /*0034*/ 	.byte	0x00, 0xf5, 0x21, 0x00


	//----- nvinfo : EIATTR_KPARAM_INFO
	.align		4
.L_51:
        /*0038*/ 	.byte	0x04, 0x17
        /*003a*/ 	.short	(.L_53 - .L_52)
.L_52:
        /*003c*/ 	.word	0x00000000
        /*0040*/ 	.short	0x0009
        /*0042*/ 	.short	0x0048
        /*0044*/ 	.byte	0x00, 0xf5, 0x21, 0x00


	//----- nvinfo : EIATTR_KPARAM_INFO
	.align		4
.L_53:
        /*0048*/ 	.byte	0x04, 0x17
        /*004a*/ 	.short	(.L_55 - .L_54)
.L_54:
        /*004c*/ 	.word	0x00000000
        /*0050*/ 	.short	0x0008
        /*0052*/ 	.short	0x0040
        /*0054*/ 	.byte	0x00, 0xf5, 0x21, 0x00


	//----- nvinfo : EIATTR_KPARAM_INFO
	.align		4
.L_55:
        /*0058*/ 	.byte	0x04, 0x17
        /*005a*/ 	.short	(.L_57 - .L_56)
.L_56:
        /*005c*/ 	.word	0x00000000
        /*0060*/ 	.short	0x0007
        /*0062*/ 	.short	0x0038
        /*0064*/ 	.byte	0x00, 0xf5, 0x21, 0x00


	//----- nvinfo : EIATTR_KPARAM_INFO
	.align		4
.L_57:
        /*0068*/ 	.byte	0x04, 0x17
        /*006a*/ 	.short	(.L_59 - .L_58)
.L_58:
        /*006c*/ 	.word	0x00000000
        /*0070*/ 	.short	0x0006
        /*0072*/ 	.short	0x0030
        /*0074*/ 	.byte	0x00, 0xf5, 0x21, 0x00


	//----- nvinfo : EIATTR_KPARAM_INFO
	.align		4
.L_59:
        /*0078*/ 	.byte	0x04, 0x17
        /*007a*/ 	.short	(.L_61 - .L_60)
.L_60:
        /*007c*/ 	.word	0x00000000
        /*0080*/ 	.short	0x0005
        /*0082*/ 	.short	0x0028
        /*0084*/ 	.byte	0x00, 0xf5, 0x21, 0x00


	//----- nvinfo : EIATTR_KPARAM_INFO
	.align		4
.L_61:
        /*0088*/ 	.byte	0x04, 0x17
        /*008a*/ 	.short	(.L_63 - .L_62)
.L_62:
        /*008c*/ 	.word	0x00000000
        /*0090*/ 	.short	0x0004
        /*0092*/ 	.short	0x0020
        /*0094*/ 	.byte	0x00, 0xf5, 0x21, 0x00


	//----- nvinfo : EIATTR_KPARAM_INFO
	.align		4
.L_63:
        /*0098*/ 	.byte	0x04, 0x17
        /*009a*/ 	.short	(.L_65 - .L_64)
.L_64:
        /*009c*/ 	.word	0x00000000
        /*00a0*/ 	.short	0x0003
        /*00a2*/ 	.short	0x0018
        /*00a4*/ 	.byte	0x00, 0xf5, 0x21, 0x00


	//----- nvinfo : EIATTR_KPARAM_INFO
	.align		4
.L_65:
        /*00a8*/ 	.byte	0x04, 0x17
        /*00aa*/ 	.short	(.L_67 - .L_66)
.L_66:
        /*00ac*/ 	.word	0x00000000
        /*00b0*/ 	.short	0x0002
        /*00b2*/ 	.short	0x0010
        /*00b4*/ 	.byte	0x00, 0xf5, 0x21, 0x00


	//----- nvinfo : EIATTR_KPARAM_INFO
	.align		4
.L_67:
        /*00b8*/ 	.byte	0x04, 0x17
        /*00ba*/ 	.short	(.L_69 - .L_68)
.L_68:
        /*00bc*/ 	.word	0x00000000
        /*00c0*/ 	.short	0x0001
        /*00c2*/ 	.short	0x0008
        /*00c4*/ 	.byte	0x00, 0xf5, 0x21, 0x00


	//----- nvinfo : EIATTR_KPARAM_INFO
	.align		4
.L_69:
        /*00c8*/ 	.byte	0x04, 0x17
        /*00ca*/ 	.short	(.L_71 - .L_70)
.L_70:
        /*00cc*/ 	.word	0x00000000
        /*00d0*/ 	.short	0x0000
        /*00d2*/ 	.short	0x0000
        /*00d4*/ 	.byte	0x00, 0xf5, 0x21, 0x00


	//----- nvinfo : EIATTR_SPARSE_MMA_MASK
	.align		4
.L_71:
        /*00d8*/ 	.byte	0x03, 0x50
        /*00da*/ 	.short	0x0000


	//----- nvinfo : EIATTR_MAXREG_COUNT
	.align		4
        /*00dc*/ 	.byte	0x03, 0x1b
        /*00de*/ 	.short	0x00ff


	//----- nvinfo : EIATTR_MERCURY_ISA_VERSION
	.align		4
        /*00e0*/ 	.byte	0x03, 0x5f
        /*00e2*/ 	.short	0x0101


	//----- nvinfo : EIATTR_VRC_CTA_INIT_COUNT
	.align		4
        /*00e4*/ 	.byte	0x02, 0x4a
	.zero		1
	.zero		1


	//----- nvinfo : EIATTR_EXIT_INSTR_OFFSETS
	.align		4
        /*00e8*/ 	.byte	0x04, 0x1c
        /*00ea*/ 	.short	(.L_73 - .L_72)


	//   ....[0]....
.L_72:
        /*00ec*/ 	.word	0x00001370


	//   ....[1]....
        /*00f0*/ 	.word	0x000022a0


	//----- nvinfo : EIATTR_CRS_STACK_SIZE
	.align		4
.L_73:
        /*00f4*/ 	.byte	0x04, 0x1e
        /*00f6*/ 	.short	(.L_75 - .L_74)
.L_74:
        /*00f8*/ 	.word	0x00000000


	//----- nvinfo : EIATTR_CBANK_PARAM_SIZE
	.align		4
.L_75:
        /*00fc*/ 	.byte	0x03, 0x19
        /*00fe*/ 	.short	0x0068


	//----- nvinfo : EIATTR_PARAM_CBANK
	.align		4
        /*0100*/ 	.byte	0x04, 0x0a
        /*0102*/ 	.short	(.L_77 - .L_76)
	.align		4
.L_76:
        /*0104*/ 	.word	index@(.nv.constant0._Z9crossOverPfPiPsS0_S1_S0_S0_S0_S0_S0_S0_S0_S_)
        /*0108*/ 	.short	0x0380
        /*010a*/ 	.short	0x0068


	//----- nvinfo : EIATTR_SW_WAR
	.align		4
.L_77:
        /*010c*/ 	.byte	0x04, 0x36
        /*010e*/ 	.short	(.L_79 - .L_78)
.L_78:
        /*0110*/ 	.word	0x00000008
.L_79:


//--------------------- .nv.info._Z14calProbabilityPfS_S_ --------------------------
	.section	.nv.info._Z14calProbabilityPfS_S_,"",@"SHT_CUDA_INFO"
	.sectionflags	@""
	.align	4


	//----- nvinfo : EIATTR_CUDA_API_VERSION
	.align		4
        /*0000*/ 	.byte	0x04, 0x37
        /*0002*/ 	.short	(.L_81 - .L_80)
.L_80:
        /*0004*/ 	.word	0x00000082


	//----- nvinfo : EIATTR_KPARAM_INFO
	.align		4
.L_81:
        /*0008*/ 	.byte	0x04, 0x17
        /*000a*/ 	.short	(.L_83 - .L_82)
.L_82:
        /*000c*/ 	.word	0x00000000
        /*0010*/ 	.short	0x0002
        /*0012*/ 	.short	0x0010
        /*0014*/ 	.byte	0x00, 0xf5, 0x21, 0x00


	//----- nvinfo : EIATTR_KPARAM_INFO
	.align		4
.L_83:
        /*0018*/ 	.byte	0x04, 0x17
        /*001a*/ 	.short	(.L_85 - .L_84)
.L_84:
        /*001c*/ 	.word	0x00000000
        /*0020*/ 	.short	0x0001
        /*0022*/ 	.short	0x0008
        /*0024*/ 	.byte	0x00, 0xf5, 0x21, 0x00


	//----- nvinfo : EIATTR_KPARAM_INFO
	.align		4
.L_85:
        /*0028*/ 	.byte	0x04, 0x17
        /*002a*/ 	.short	(.L_87 - .L_86)
.L_86:
        /*002c*/ 	.word	0x00000000
        /*0030*/ 	.short	0x0000
        /*0032*/ 	.short	0x0000
        /*0034*/ 	.byte	0x00, 0xf5, 0x21, 0x00


	//----- nvinfo : EIATTR_SPARSE_MMA_MASK
	.align		4
.L_87:
        /*0038*/ 	.byte	0x03, 0x50
        /*003a*/ 	.short	0x0000


	//----- nvinfo : EIATTR_MAXREG_COUNT
	.align		4
        /*003c*/ 	.byte	0x03, 0x1b
        /*003e*/ 	.short	0x00ff


	//----- nvinfo : EIATTR_MERCURY_ISA_VERSION
	.align		4
        /*0040*/ 	.byte	0x03, 0x5f
        /*0042*/ 	.short	0x0101


	//----- nvinfo : EIATTR_VRC_CTA_INIT_COUNT
	.align		4
        /*0044*/ 	.byte	0x02, 0x4a
	.zero		1
	.zero		1


	//----- nvinfo : EIATTR_EXIT_INSTR_OFFSETS
	.align		4
        /*0048*/ 	.byte	0x04, 0x1c
        /*004a*/ 	.short	(.L_89 - .L_88)


	//   ....[0]....
.L_88:
        /*004c*/ 	.word	0x00000350


	//----- nvinfo : EIATTR_CRS_STACK_SIZE
	.align		4
.L_89:
        /*0050*/ 	.byte	0x04, 0x1e
        /*0052*/ 	.short	(.L_91 - .L_90)
.L_90:
        /*0054*/ 	.word	0x00000000


	//----- nvinfo : EIATTR_CBANK_PARAM_SIZE
	.align		4
.L_91:
        /*0058*/ 	.byte	0x03, 0x19
        /*005a*/ 	.short	0x0018


	//----- nvinfo : EIATTR_PARAM_CBANK
	.align		4
        /*005c*/ 	.byte	0x04, 0x0a
        /*005e*/ 	.short	(.L_93 - .L_92)
	.align		4
.L_92:
        /*0060*/ 	.word	index@(.nv.constant0._Z14calProbabilityPfS_S_)
        /*0064*/ 	.short	0x0380
        /*0066*/ 	.short	0x0018


	//----- nvinfo : EIATTR_SW_WAR
	.align		4
.L_93:
        /*0068*/ 	.byte	0x04, 0x36
        /*006a*/ 	.short	(.L_95 - .L_94)
.L_94:
        /*006c*/ 	.word	0x00000008
.L_95:


//--------------------- .nv.info._Z5calOFPfS_S_   --------------------------
	.section	.nv.info._Z5calOFPfS_S_,"",@"SHT_CUDA_INFO"
	.sectionflags	@""
	.align	4


	//----- nvinfo : EIATTR_CUDA_API_VERSION
	.align		4
        /*0000*/ 	.byte	0x04, 0x37
        /*0002*/ 	.short	(.L_97 - .L_96)
.L_96:
        /*0004*/ 	.word	0x00000082


	//----- nvinfo : EIATTR_KPARAM_INFO
	.align		4
.L_97:
        /*0008*/ 	.byte	0x04, 0x17
        /*000a*/ 	.short	(.L_99 - .L_98)
.L_98:
        /*000c*/ 	.word	0x00000000
        /*0010*/ 	.short	0x0002
        /*0012*/ 	.short	0x0010
        /*0014*/ 	.byte	0x00, 0xf5, 0x21, 0x00


	//----- nvinfo : EIATTR_KPARAM_INFO
	.align		4
.L_99:
        /*0018*/ 	.byte	0x04, 0x17
        /*001a*/ 	.short	(.L_101 - .L_100)
.L_100:
        /*001c*/ 	.word	0x00000000
        /*0020*/ 	.short	0x0001
        /*0022*/ 	.short	0x0008
        /*0024*/ 	.byte	0x00, 0xf5, 0x21, 0x00


	//----- nvinfo : EIATTR_KPARAM_INFO
	.align		4
.L_101:
        /*0028*/ 	.byte	0x04, 0x17
        /*002a*/ 	.short	(.L_103 - .L_102)
.L_102:
        /*002c*/ 	.word	0x00000000
        /*0030*/ 	.short	0x0000
        /*0032*/ 	.short	0x0000
        /*0034*/ 	.byte	0x00, 0xf5, 0x21, 0x00


	//----- nvinfo : EIATTR_SPARSE_MMA_MASK
	.align		4
.L_103:
        /*0038*/ 	.byte	0x03, 0x50
        /*003a*/ 	.short	0x0000


	//----- nvinfo : EIATTR_MAXREG_COUNT
	.align		4
        /*003c*/ 	.byte	0x03, 0x1b
        /*003e*/ 	.short	0x00ff


	//----- nvinfo : EIATTR_MERCURY_ISA_VERSION
	.align		4
        /*0040*/ 	.byte	0x03, 0x5f
        /*0042*/ 	.short	0x0101


	//----- nvinfo : EIATTR_VRC_CTA_INIT_COUNT
	.align		4
        /*0044*/ 	.byte	0x02, 0x4a
	.zero		1
	.zero		1


	//----- nvinfo : EIATTR_EXIT_INSTR_OFFSETS
	.align		4
        /*0048*/ 	.byte	0x04, 0x1c
        /*004a*/ 	.short	(.L_105 - .L_104)


	//   ....[0]....
.L_104:
        /*004c*/ 	.word	0x00000870


	//   ....[1]....
        /*0050*/ 	.word	0x000008b0


	//   ....[2]....
        /*0054*/ 	.word	0x000008f0


	//----- nvinfo : EIATTR_CRS_STACK_SIZE
	.align		4
.L_105:
        /*0058*/ 	.byte	0x04, 0x1e
        /*005a*/ 	.short	(.L_107 - .L_106)
.L_106:
        /*005c*/ 	.word	0x00000000


	//----- nvinfo : EIATTR_CBANK_PARAM_SIZE
	.align		4
.L_107:
        /*0060*/ 	.byte	0x03, 0x19
        /*0062*/ 	.short	0x0018


	//----- nvinfo : EIATTR_PARAM_CBANK
	.align		4
        /*0064*/ 	.byte	0x04, 0x0a
        /*0066*/ 	.short	(.L_109 - .L_108)
	.align		4
.L_108:
        /*0068*/ 	.word	index@(.nv.constant0._Z5calOFPfS_S_)
        /*006c*/ 	.short	0x0380
        /*006e*/ 	.short	0x0018


	//----- nvinfo : EIATTR_SW_WAR
	.align		4
.L_109:
        /*0070*/ 	.byte	0x04, 0x36
        /*0072*/ 	.short	(.L_111 - .L_110)
.L_110:
        /*0074*/ 	.word	0x00000008
.L_111:


//--------------------- .nv.info._Z12calTotalcostPfPiS_ --------------------------
	.section	.nv.info._Z12calTotalcostPfPiS_,"",@"SHT_CUDA_INFO"
	.sectionflags	@""
	.align	4


	//----- nvinfo : EIATTR_CUDA_API_VERSION
	.align		4
        /*0000*/ 	.byte	0x04, 0x37
        /*0002*/ 	.short	(.L_113 - .L_112)
.L_112:
        /*0004*/ 	.word	0x00000082


	//----- nvinfo : EIATTR_KPARAM_INFO
	.align		4
.L_113:
        /*0008*/ 	.byte	0x04, 0x17
        /*000a*/ 	.short	(.L_115 - .L_114)
.L_114:
        /*000c*/ 	.word	0x00000000
        /*0010*/ 	.short	0x0002
        /*0012*/ 	.short	0x0010
        /*0014*/ 	.byte	0x00, 0xf5, 0x21, 0x00


	//----- nvinfo : EIATTR_KPARAM_INFO
	.align		4
.L_115:
        /*0018*/ 	.byte	0x04, 0x17
        /*001a*/ 	.short	(.L_117 - .L_116)
.L_116:
        /*001c*/ 	.word	0x00000000
        /*0020*/ 	.short	0x0001
        /*0022*/ 	.short	0x0008
        /*0024*/ 	.byte	0x00, 0xf5, 0x21, 0x00


	//----- nvinfo : EIATTR_KPARAM_INFO
	.align		4
.L_117:
        /*0028*/ 	.byte	0x04, 0x17
        /*002a*/ 	.short	(.L_119 - .L_118)
.L_118:
        /*002c*/ 	.word	0x00000000
        /*0030*/ 	.short	0x0000
        /*0032*/ 	.short	0x0000
        /*0034*/ 	.byte	0x00, 0xf5, 0x21, 0x00


	//----- nvinfo : EIATTR_SPARSE_MMA_MASK
	.align		4
.L_119:
        /*0038*/ 	.byte	0x03, 0x50
        /*003a*/ 	.short	0x0000


	//----- nvinfo : EIATTR_MAXREG_COUNT
	.align		4
        /*003c*/ 	.byte	0x03, 0x1b
        /*003e*/ 	.short	0x00ff


	//----- nvinfo : EIATTR_MERCURY_ISA_VERSION
	.align		4
        /*0040*/ 	.byte	0x03, 0x5f
        /*0042*/ 	.short	0x0101


	//----- nvinfo : EIATTR_VRC_CTA_INIT_COUNT
	.align		4
        /*0044*/ 	.byte	0x02, 0x4a
	.zero		1
	.zero		1


	//----- nvinfo : EIATTR_EXIT_INSTR_OFFSETS
	.align		4
        /*0048*/ 	.byte	0x04, 0x1c
        /*004a*/ 	.short	(.L_121 - .L_120)


	//   ....[0]....
.L_120:
        /*004c*/ 	.word	0x00000c00


	//----- nvinfo : EIATTR_CBANK_PARAM_SIZE
	.align		4
.L_121:
        /*0050*/ 	.byte	0x03, 0x19
        /*0052*/ 	.short	0x0018


	//----- nvinfo : EIATTR_PARAM_CBANK
	.align		4
        /*0054*/ 	.byte	0x04, 0x0a
        /*0056*/ 	.short	(.L_123 - .L_122)
	.align		4
.L_122:
        /*0058*/ 	.word	index@(.nv.constant0._Z12calTotalcostPfPiS_)
        /*005c*/ 	.short	0x0380
        /*005e*/ 	.short	0x0018


	//----- nvinfo : EIATTR_SW_WAR
	.align		4
.L_123:
        /*0060*/ 	.byte	0x04, 0x36
        /*0062*/ 	.short	(.L_125 - .L_124)
.L_124:
        /*0064*/ 	.word	0x00000008
.L_125:


//--------------------- .nv.info._Z11calDistancePiPfS0_ --------------------------
	.section	.nv.info._Z11calDistancePiPfS0_,"",@"SHT_CUDA_INFO"
	.sectionflags	@""
	.align	4


	//----- nvinfo : EIATTR_CUDA_API_VERSION
	.align		4
        /*0000*/ 	.byte	0x04, 0x37
        /*0002*/ 	.short	(.L_127 - .L_126)
.L_126:
        /*0004*/ 	.word	0x00000082


	//----- nvinfo : EIATTR_KPARAM_INFO
	.align		4
.L_127:
        /*0008*/ 	.byte	0x04, 0x17
        /*000a*/ 	.short	(.L_129 - .L_128)
.L_128:
        /*000c*/ 	.word	0x00000000
        /*0010*/ 	.short	0x0002
        /*0012*/ 	.short	0x0010
        /*0014*/ 	.byte	0x00, 0xf5, 0x21, 0x00


	//----- nvinfo : EIATTR_KPARAM_INFO
	.align		4
.L_129:
        /*0018*/ 	.byte	0x04, 0x17
        /*001a*/ 	.short	(.L_131 - .L_130)
.L_130:
        /*001c*/ 	.word	0x00000000
        /*0020*/ 	.short	0x0001
        /*0022*/ 	.short	0x0008
        /*0024*/ 	.byte	0x00, 0xf5, 0x21, 0x00


	//----- nvinfo : EIATTR_KPARAM_INFO
	.align		4
.L_131:
        /*0028*/ 	.byte	0x04, 0x17
        /*002a*/ 	.short	(.L_133 - .L_132)
.L_132:
        /*002c*/ 	.word	0x00000000
        /*0030*/ 	.short	0x0000
        /*0032*/ 	.short	0x0000
        /*0034*/ 	.byte	0x00, 0xf5, 0x21, 0x00


	//----- nvinfo : EIATTR_SPARSE_MMA_MASK
	.align		4
.L_133:
        /*0038*/ 	.byte	0x03, 0x50
        /*003a*/ 	.short	0x0000


	//----- nvinfo : EIATTR_MAXREG_COUNT
	.align		4
        /*003c*/ 	.byte	0x03, 0x1b
        /*003e*/ 	.short	0x00ff


	//----- nvinfo : EIATTR_MERCURY_ISA_VERSION
	.align		4
        /*0040*/ 	.byte	0x03, 0x5f
        /*0042*/ 	.short	0x0101


	//----- nvinfo : EIATTR_VRC_CTA_INIT_COUNT
	.align		4
        /*0044*/ 	.byte	0x02, 0x4a
	.zero		1
	.zero		1


	//----- nvinfo : EIATTR_EXIT_INSTR_OFFSETS
	.align		4
        /*0048*/ 	.byte	0x04, 0x1c
        /*004a*/ 	.short	(.L_135 - .L_134)


	//   ....[0]....
.L_134:
        /*004c*/ 	.word	0x00003880


	//----- nvinfo : EIATTR_CRS_STACK_SIZE
	.align		4
.L_135:
        /*0050*/ 	.byte	0x04, 0x1e
        /*0052*/ 	.short	(.L_137 - .L_136)
.L_136:
        /*0054*/ 	.word	0x00000000


	//----- nvinfo : EIATTR_CBANK_PARAM_SIZE
	.align		4
.L_137:
        /*0058*/ 	.byte	0x03, 0x19
        /*005a*/ 	.short	0x0018


	//----- nvinfo : EIATTR_PARAM_CBANK
	.align		4
        /*005c*/ 	.byte	0x04, 0x0a
        /*005e*/ 	.short	(.L_139 - .L_138)
	.align		4
.L_138:
        /*0060*/ 	.word	index@(.nv.constant0._Z11calDistancePiPfS0_)
        /*0064*/ 	.short	0x0380
        /*0066*/ 	.short	0x0018


	//----- nvinfo : EIATTR_SW_WAR
	.align		4
.L_139:
        /*0068*/ 	.byte	0x04, 0x36
        /*006a*/ 	.short	(.L_141 - .L_140)
.L_140:
        /*006c*/ 	.word	0x00000008
.L_141:


//--------------------- .nv.info._Z11calPositionPiPsPf --------------------------
	.section	.nv.info._Z11calPositionPiPsPf,"",@"SHT_CUDA_INFO"
	.sectionflags	@""
	.align	4


	//----- nvinfo : EIATTR_CUDA_API_VERSION
	.align		4
        /*0000*/ 	.byte	0x04, 0x37
        /*0002*/ 	.short	(.L_143 - .L_142)
.L_142:
        /*0004*/ 	.word	0x00000082


	//----- nvinfo : EIATTR_KPARAM_INFO
	.align		4
.L_143:
        /*0008*/ 	.byte	0x04, 0x17
        /*000a*/ 	.short	(.L_145 - .L_144)
.L_144:
        /*000c*/ 	.word	0x00000000
        /*0010*/ 	.short	0x0002
        /*0012*/ 	.short	0x0010
        /*0014*/ 	.byte	0x00, 0xf5, 0x21, 0x00


	//----- nvinfo : EIATTR_KPARAM_INFO
	.align		4
.L_145:
        /*0018*/ 	.byte	0x04, 0x17
        /*001a*/ 	.short	(.L_147 - .L_146)
.L_146:
        /*001c*/ 	.word	0x00000000
        /*0020*/ 	.short	0x0001
        /*0022*/ 	.short	0x0008
        /*0024*/ 	.byte	0x00, 0xf5, 0x21, 0x00


	//----- nvinfo : EIATTR_KPARAM_INFO
	.align		4
.L_147:
        /*0028*/ 	.byte	0x04, 0x17
        /*002a*/ 	.short	(.L_149 - .L_148)
.L_148:
        /*002c*/ 	.word	0x00000000
        /*0030*/ 	.short	0x0000
        /*0032*/ 	.short	0x0000
        /*0034*/ 	.byte	0x00, 0xf5, 0x21, 0x00


	//----- nvinfo : EIATTR_SPARSE_MMA_MASK
	.align		4
.L_149:
        /*0038*/ 	.byte	0x03, 0x50
        /*003a*/ 	.short	0x0000


	//----- nvinfo : EIATTR_MAXREG_COUNT
	.align		4
        /*003c*/ 	.byte	0x03, 0x1b
        /*003e*/ 	.short	0x00ff


	//----- nvinfo : EIATTR_MERCURY_ISA_VERSION
	.align		4
        /*0040*/ 	.byte	0x03, 0x5f
        /*0042*/ 	.short	0x0101


	//----- nvinfo : EIATTR_VRC_CTA_INIT_COUNT
	.align		4
        /*0044*/ 	.byte	0x02, 0x4a
	.zero		1
	.zero		1


	//----- nvinfo : EIATTR_EXIT_INSTR_OFFSETS
	.align		4
        /*0048*/ 	.byte	0x04, 0x1c
        /*004a*/ 	.short	(.L_151 - .L_150)


	//   ....[0]....
.L_150:
        /*004c*/ 	.word	0x000010c0


	//----- nvinfo : EIATTR_CRS_STACK_SIZE
	.align		4
.L_151:
        /*0050*/ 	.byte	0x04, 0x1e
        /*0052*/ 	.short	(.L_153 - .L_152)
.L_152:
        /*0054*/ 	.word	0x00000000


	//----- nvinfo : EIATTR_CBANK_PARAM_SIZE
	.align		4
.L_153:
        /*0058*/ 	.byte	0x03, 0x19
        /*005a*/ 	.short	0x0018


	//----- nvinfo : EIATTR_PARAM_CBANK
	.align		4
        /*005c*/ 	.byte	0x04, 0x0a
        /*005e*/ 	.short	(.L_155 - .L_154)
	.align		4
.L_154:
        /*0060*/ 	.word	index@(.nv.constant0._Z11calPositionPiPsPf)
        /*0064*/ 	.short	0x0380
        /*0066*/ 	.short	0x0018


	//----- nvinfo : EIATTR_SW_WAR
	.align		4
.L_155:
        /*0068*/ 	.byte	0x04, 0x36
        /*006a*/ 	.short	(.L_157 - .L_156)
.L_156:
        /*006c*/ 	.word	0x00000008
.L_157:


//--------------------- .nv.callgraph             --------------------------
	.section	.nv.callgraph,"",@"SHT_CUDA_CALLGRAPH"
	.align	4
	.sectionentsize	8
	.align		4
        /*0000*/ 	.word	0x00000000
	.align		4
        /*0004*/ 	.word	0xffffffff
	.align		4
        /*0008*/ 	.word	0x00000000
	.align		4
        /*000c*/ 	.word	0xfffffffe
	.align		4
        /*0010*/ 	.word	0x00000000
	.align		4
        /*0014*/ 	.word	0xfffffffd
	.align		4
        /*0018*/ 	.word	0x00000000
	.align		4
        /*001c*/ 	.word	0xfffffffc


//--------------------- .text._Z9crossOverPfPiPsS0_S1_S0_S0_S0_S0_S0_S0_S0_S_ --------------------------
	.section	.text._Z9crossOverPfPiPsS0_S1_S0_S0_S0_S0_S0_S0_S0_S_,"ax",@progbits
	.align	128
        .global         _Z9crossOverPfPiPsS0_S1_S0_S0_S0_S0_S0_S0_S0_S_
        .type           _Z9crossOverPfPiPsS0_S1_S0_S0_S0_S0_S0_S0_S0_S_,@function
        .size           _Z9crossOverPfPiPsS0_S1_S0_S0_S0_S0_S0_S0_S0_S_,(.L_x_176 - _Z9crossOverPfPiPsS0_S1_S0_S0_S0_S0_S0_S0_S0_S_)
        .other          _Z9crossOverPfPiPsS0_S1_S0_S0_S0_S0_S0_S0_S0_S_,@"STO_CUDA_ENTRY STV_DEFAULT"
_Z9crossOverPfPiPsS0_S1_S0_S0_S0_S0_S0_S0_S0_S_:
.text._Z9crossOverPfPiPsS0_S1_S0_S0_S0_S0_S0_S0_S0_S_:
[----:B------:R-:W-:Y:S01]  /*0000*/  LDC R1, c[0x0][0x37c] ;  /* 0x0000df00ff017b82 */ /* 0x000fe20000000800 */
[----:B------:R-:W0:Y:S07]  /*0010*/  S2R R0, SR_TID.X ;  /* 0x0000000000007919 */ /* 0x000e2e0000002100 */
[----:B------:R-:W0:Y:S01]  /*0020*/  S2UR UR6, SR_CTAID.X ;  /* 0x00000000000679c3 */ /* 0x000e220000002500 */
[----:B------:R-:W1:Y:S07]  /*0030*/  LDCU.64 UR4, c[0x0][0x358] ;  /* 0x00006b00ff0477ac */ /* 0x000e6e0008000a00 */
[----:B------:R-:W0:Y:S08]  /*0040*/  LDC R3, c[0x0][0x360] ;  /* 0x0000d800ff037b82 */ /* 0x000e300000000800 */
[----:B------:R-:W2:Y:S08]  /*0050*/  LDC.64 R12, c[0x0][0x3a8] ;  /* 0x0000ea00ff0c7b82 */ /* 0x000eb00000000a00 */
[----:B------:R-:W3:Y:S01]  /*0060*/  LDC.64 R4, c[0x0][0x3e0] ;  /* 0x0000f800ff047b82 */ /* 0x000ee20000000a00 */
[----:B0-----:R-:W-:-:S07]  /*0070*/  IMAD R0, R3, UR6, R0 ;  /* 0x0000000603007c24 */ /* 0x001fce000f8e0200 */
[----:B------:R-:W0:Y:S01]  /*0080*/  LDC.64 R8, c[0x0][0x3b0] ;  /* 0x0000ec00ff087b82 */ /* 0x000e220000000a00 */
[----:B--2---:R-:W-:-:S07]  /*0090*/  IMAD.WIDE.U32 R12, R0, 0x4, R12 ;  /* 0x00000004000c7825 */ /* 0x004fce00078e000c */
[----:B------:R-:W2:Y:S01]  /*00a0*/  LDC.64 R10, c[0x0][0x380] ;  /* 0x0000e000ff0a7b82 */ /* 0x000ea20000000a00 */
[----:B-1----:R-:W4:Y:S01]  /*00b0*/  LDG.E R2, desc[UR4][R12.64] ;  /* 0x000000040c027981 */ /* 0x002f22000c1e1900 */
[----:B---3--:R-:W-:-:S05]  /*00c0*/  IMAD.WIDE.U32 R4, R0, 0x4, R4 ;  /* 0x0000000400047825 */ /* 0x008fca00078e0004 */
[----:B------:R-:W-:Y:S04]  /*00d0*/  STG.E desc[UR4][R4.64], RZ ;  /* 0x000000ff04007986 */ /* 0x000fe8000c101904 */
[----:B------:R-:W3:Y:S01]  /*00e0*/  LDG.E R3, desc[UR4][R12.64] ;  /* 0x000000040c037981 */ /* 0x000ee2000c1e1900 */
[----:B0-----:R-:W-:-:S04]  /*00f0*/  IMAD.WIDE.U32 R8, R0, 0x4, R8 ;  /* 0x0000000400087825 */ /* 0x001fc800078e0008 */
[----:B---3--:R-:W-:-:S05]  /*0100*/  IMAD.HI R6, R3, 0x51eb851f, RZ ;  /* 0x51eb851f03067827 */ /* 0x008fca00078e02ff */
[----:B------:R-:W-:-:S04]  /*0110*/  SHF.R.U32.HI R7, RZ, 0x1f, R6 ;  /* 0x0000001fff077819 */ /* 0x000fc80000011606 */
[----:B------:R-:W-:-:S05]  /*0120*/  LEA.HI.SX32 R6, R6, R7, 0x1b ;  /* 0x0000000706067211 */ /* 0x000fca00078fdaff */
[----:B------:R-:W-:Y:S02]  /*0130*/  IMAD R15, R6, -0x64, R3 ;  /* 0xffffff9c060f7824 */ /* 0x000fe400078e0203 */
[----:B------:R-:W0:Y:S03]  /*0140*/  LDC.64 R6, c[0x0][0x3d8] ;  /* 0x0000f600ff067b82 */ /* 0x000e260000000a00 */
[----:B------:R4:W-:Y:S04]  /*0150*/  STG.E desc[UR4][R12.64], R15 ;  /* 0x0000000f0c007986 */ /* 0x0009e8000c101904 */
[----:B------:R-:W3:Y:S01]  /*0160*/  LDG.E R14, desc[UR4][R8.64] ;  /* 0x00000004080e7981 */ /* 0x000ee2000c1e1900 */
[----:B------:R-:W-:-:S05]  /*0170*/  IMAD.HI.U32 R17, R0, -0x33333333, RZ ;  /* 0xcccccccd00117827 */ /* 0x000fca00078e00ff */
[----:B------:R-:W-:Y:S01]  /*0180*/  SHF.R.U32.HI R18, RZ, 0x3, R17 ;  /* 0x00000003ff127819 */ /* 0x000fe20000011611 */
[----:B------:R-:W-:Y:S02]  /*0190*/  IMAD.MOV.U32 R21, RZ, RZ, -0x1 ;  /* 0xffffffffff157424 */ /* 0x000fe400078e00ff */
[----:B0-----:R-:W-:-:S04]  /*01a0*/  IMAD.WIDE.U32 R6, R0, 0x4, R6 ;  /* 0x0000000400067825 */ /* 0x001fc800078e0006 */
[----:B----4-:R-:W-:-:S05]  /*01b0*/  IMAD.HI R12, R2, 0x51eb851f, RZ ;  /* 0x51eb851f020c7827 */ /* 0x010fca00078e02ff */
[----:B------:R-:W-:Y:S01]  /*01c0*/  SHF.R.U32.HI R13, RZ, 0x1f, R12 ;  /* 0x0000001fff0d7819 */ /* 0x000fe2000001160c */
[----:B---3--:R-:W-:-:S05]  /*01d0*/  IMAD.HI R3, R14, 0x51eb851f, RZ ;  /* 0x51eb851f0e037827 */ /* 0x008fca00078e02ff */
[----:B------:R-:W-:-:S04]  /*01e0*/  SHF.R.U32.HI R16, RZ, 0x1f, R3 ;  /* 0x0000001fff107819 */ /* 0x000fc80000011603 */
[----:B------:R-:W-:Y:S01]  /*01f0*/  LEA.HI.SX32 R17, R3, R16, 0x1b ;  /* 0x0000001003117211 */ /* 0x000fe200078fdaff */
[----:B------:R-:W-:-:S04]  /*0200*/  IMAD R3, R18, 0xa, RZ ;  /* 0x0000000a12037824 */ /* 0x000fc800078e02ff */
[----:B------:R-:W-:Y:S02]  /*0210*/  IMAD R17, R17, -0x64, R14 ;  /* 0xffffff9c11117824 */ /* 0x000fe400078e020e */
[----:B--2---:R-:W-:-:S03]  /*0220*/  IMAD.WIDE.U32 R10, R3, 0x4, R10 ;  /* 0x00000004030a7825 */ /* 0x004fc600078e000a */
[----:B------:R0:W-:Y:S04]  /*0230*/  STG.E desc[UR4][R8.64], R17 ;  /* 0x0000001108007986 */ /* 0x0001e8000c101904 */
[----:B------:R1:W-:Y:S04]  /*0240*/  STG.E desc[UR4][R6.64], R21 ;  /* 0x0000001506007986 */ /* 0x0003e8000c101904 */
[----:B------:R-:W2:Y:S01]  /*0250*/  LDG.E R19, desc[UR4][R10.64] ;  /* 0x000000040a137981 */ /* 0x000ea2000c1e1900 */
[----:B------:R-:W-:-:S05]  /*0260*/  LEA.HI.SX32 R13, R12, R13, 0x1b ;  /* 0x0000000d0c0d7211 */ /* 0x000fca00078fdaff */
[----:B------:R-:W-:-:S04]  /*0270*/  IMAD R16, R13, -0x64, R2 ;  /* 0xffffff9c0d107824 */ /* 0x000fc800078e0202 */
[----:B------:R-:W3:Y:S01]  /*0280*/  I2F.F64 R12, R16 ;  /* 0x00000010000c7312 */ /* 0x000ee20000201c00 */
[----:B------:R-:W-:Y:S01]  /*0290*/  UMOV UR6, 0x47ae147b ;  /* 0x47ae147b00067882 */ /* 0x000fe20000000000 */
[----:B------:R-:W-:Y:S02]  /*02a0*/  UMOV UR7, 0x3f847ae1 ;  /* 0x3f847ae100077882 */ /* 0x000fe40000000000 */
[----:B---3--:R-:W-:-:S10]  /*02b0*/  DMUL R14, R12, UR6 ;  /* 0x000000060c0e7c28 */ /* 0x008fd40008000000 */
[----:B------:R-:W2:Y:S02]  /*02c0*/  F2F.F32.F64 R14, R14 ;  /* 0x0000000e000e7310 */ /* 0x000ea40000301000 */
[----:B--2---:R-:W-:-:S13]  /*02d0*/  FSETP.GTU.AND P0, PT, R19, R14, PT ;  /* 0x0000000e1300720b */ /* 0x004fda0003f0c000 */
[----:B0-----:R1:W5:Y:S01]  /*02e0*/  @P0 LDG.E R9, desc[UR4][R10.64+0x4] ;  /* 0x000004040a090981 */ /* 0x001362000c1e1900 */
[----:B------:R-:W0:Y:S02]  /*02f0*/  I2F.F64 R12, R17 ;  /* 0x00000011000c7312 */ /* 0x000e240000201c00 */
[----:B0-----:R-:W-:Y:S01]  /*0300*/  DMUL R12, R12, UR6 ;  /* 0x000000060c0c7c28 */ /* 0x001fe20008000000 */
[----:B------:R-:W-:Y:S01]  /*0310*/  IMAD R8, R0, 0xc, RZ ;  /* 0x0000000c00087824 */ /* 0x000fe200078e02ff */
[----:B------:R-:W-:Y:S08]  /*0320*/  BSSY.RECONVERGENT B1, `(.L_x_0) ;  /* 0x000005d000017945 */ /* 0x000ff00003800200 */
[----:B------:R1:W0:Y:S01]  /*0330*/  F2F.F32.F64 R12, R12 ;  /* 0x0000000c000c7310 */ /* 0x0002220000301000 */
[----:B------:R-:W-:Y:S01]  /*0340*/  BSSY.RELIABLE B0, `(.L_x_1) ;  /* 0x0000058000007945 */ /* 0x000fe20003800100 */
[----:B------:R-:W-:-:S03]  /*0350*/  VIADD R2, R8, 0x6 ;  /* 0x0000000608027836 */ /* 0x000fc60000000000 */
[----:B------:R-:W-:Y:S05]  /*0360*/  @P0 BRA `(.L_x_2) ;  /* 0x0000000000140947 */ /* 0x000fea0003800000 */
[----:B-----5:R-:W2:Y:S01]  /*0370*/  LDG.E R9, desc[UR4][R10.64+0x4] ;  /* 0x000004040a097981 */ /* 0x020ea2000c1e1900 */
[----:B------:R-:W-:Y:S02]  /*0380*/  IMAD.MOV.U32 R16, RZ, RZ, 0x1 ;  /* 0x00000001ff107424 */ /* 0x000fe400078e00ff */
[----:B-1----:R-:W-:Y:S01]  /*0390*/  IMAD.MOV.U32 R13, RZ, RZ, R3 ;  /* 0x000000ffff0d7224 */ /* 0x002fe200078e0003 */
[----:B--2---:R-:W-:-:S13]  /*03a0*/  FSETP.GT.AND P0, PT, R9, R14, PT ;  /* 0x0000000e0900720b */ /* 0x004fda0003f04000 */
[----:B------:R-:W-:Y:S05]  /*03b0*/  @P0 BRA `(.L_x_3) ;  /* 0x0000000400400947 */ /* 0x000fea0003800000 */
.L_x_2:
[----:B-----5:R-:W-:-:S13]  /*03c0*/  FSETP.GTU.AND P0, PT, R9, R14, PT ;  /* 0x0000000e0900720b */ /* 0x020fda0003f0c000 */
[----:B------:R-:W-:Y:S05]  /*03d0*/  @!P0 BRA `(.L_x_4) ;  /* 0x0000000000088947 */ /* 0x000fea0003800000 */
[----:B-1----:R1:W5:Y:S01]  /*03e0*/  LDG.E R13, desc[UR4][R10.64+0x8] ;  /* 0x000008040a0d7981 */ /* 0x002362000c1e1900 */
[----:B------:R-:W-:Y:S05]  /*03f0*/  BRA `(.L_x_5) ;  /* 0x0000000000187947 */ /* 0x000fea0003800000 */
.L_x_4:
[----:B------:R-:W2:Y:S01]  /*0400*/  LDG.E R15, desc[UR4][R10.64+0x8] ;  /* 0x000008040a0f7981 */ /* 0x000ea2000c1e1900 */
[----:B-1----:R-:W-:Y:S01]  /*0410*/  IADD3 R13, PT, PT, R3, 0x1, RZ ;  /* 0x00000001030d7810 */ /* 0x002fe20007ffe0ff */
[----:B------:R-:W-:Y:S01]  /*0420*/  IMAD.MOV.U32 R16, RZ, RZ, 0x2 ;  /* 0x00000002ff107424 */ /* 0x000fe200078e00ff */
[----:B--2---:R-:W-:-:S13]  /*0430*/  FSETP.GT.AND P0, PT, R15, R14, PT ;  /* 0x0000000e0f00720b */ /* 0x004fda0003f04000 */
[----:B------:R-:W-:Y:S05]  /*0440*/  @P0 BRA `(.L_x_3) ;  /* 0x00000004001c0947 */ /* 0x000fea0003800000 */
[----:B------:R-:W-:-:S07]  /*0450*/  IMAD.MOV.U32 R13, RZ, RZ, R15 ;  /* 0x000000ffff0d7224 */ /* 0x000fce00078e000f */
.L_x_5:
[----:B-----5:R-:W-:-:S13]  /*0460*/  FSETP.GTU.AND P0, PT, R13, R14, PT ;  /* 0x0000000e0d00720b */ /* 0x020fda0003f0c000 */
[----:B------:R-:W-:Y:S05]  /*0470*/  @!P0 BRA `(.L_x_6) ;  /* 0x0000000000088947 */ /* 0x000fea0003800000 */
[----:B------:R2:W5:Y:S01]  /*0480*/  LDG.E R13, desc[UR4][R10.64+0xc] ;  /* 0x00000c040a0d7981 */ /* 0x000562000c1e1900 */
[----:B------:R-:W-:Y:S05]  /*0490*/  BRA `(.L_x_7) ;  /* 0x0000000000187947 */ /* 0x000fea0003800000 */
.L_x_6:
[----:B------:R-:W2:Y:S01]  /*04a0*/  LDG.E R15, desc[UR4][R10.64+0xc] ;  /* 0x00000c040a0f7981 */ /* 0x000ea2000c1e1900 */
[----:B------:R-:W-:Y:S02]  /*04b0*/  VIADD R13, R3, 0x2 ;  /* 0x00000002030d7836 */ /* 0x000fe40000000000 */
[----:B------:R-:W-:Y:S01]  /*04c0*/  IMAD.MOV.U32 R16, RZ, RZ, 0x3 ;  /* 0x00000003ff107424 */ /* 0x000fe200078e00ff */
[----:B--2---:R-:W-:-:S13]  /*04d0*/  FSETP.GT.AND P0, PT, R15, R14, PT ;  /* 0x0000000e0f00720b */ /* 0x004fda0003f04000 */
[----:B------:R-:W-:Y:S05]  /*04e0*/  @P0 BRA `(.L_x_3) ;  /* 0x0000000000f40947 */ /* 0x000fea0003800000 */
[----:B------:R-:W-:-:S07]  /*04f0*/  MOV R13, R15 ;  /* 0x0000000f000d7202 */ /* 0x000fce0000000f00 */
.L_x_7:
[----:B-----5:R-:W-:-:S13]  /*0500*/  FSETP.GTU.AND P0, PT, R13, R14, PT ;  /* 0x0000000e0d00720b */ /* 0x020fda0003f0c000 */
[----:B------:R-:W-:Y:S05]  /*0510*/  @!P0 BRA `(.L_x_8) ;  /* 0x0000000000088947 */ /* 0x000fea0003800000 */
[----:B------:R3:W5:Y:S01]  /*0520*/  LDG.E R13, desc[UR4][R10.64+0x10] ;  /* 0x000010040a0d7981 */ /* 0x000762000c1e1900 */
[----:B------:R-:W-:Y:S05]  /*0530*/  BRA `(.L_x_9) ;  /* 0x0000000000187947 */ /* 0x000fea0003800000 */
.L_x_8:
[----:B------:R-:W3:Y:S01]  /*0540*/  LDG.E R15, desc[UR4][R10.64+0x10] ;  /* 0x000010040a0f7981 */ /* 0x000ee2000c1e1900 */
[----:B------:R-:W-:Y:S02]  /*0550*/  VIADD R13, R3, 0x3 ;  /* 0x00000003030d7836 */ /* 0x000fe40000000000 */
[----:B------:R-:W-:Y:S01]  /*0560*/  IMAD.MOV.U32 R16, RZ, RZ, 0x4 ;  /* 0x00000004ff107424 */ /* 0x000fe200078e00ff */
[----:B---3--:R-:W-:-:S13]  /*0570*/  FSETP.GT.AND P0, PT, R15, R14, PT ;  /* 0x0000000e0f00720b */ /* 0x008fda0003f04000 */
[----:B------:R-:W-:Y:S05]  /*0580*/  @P0 BRA `(.L_x_3) ;  /* 0x0000000000cc0947 */ /* 0x000fea0003800000 */
[----:B------:R-:W-:-:S07]  /*0590*/  IMAD.MOV.U32 R13, RZ, RZ, R15 ;  /* 0x000000ffff0d7224 */ /* 0x000fce00078e000f */
.L_x_9:
[----:B-----5:R-:W-:-:S13]  /*05a0*/  FSETP.GTU.AND P0, PT, R13, R14, PT ;  /* 0x0000000e0d00720b */ /* 0x020fda0003f0c000 */
[----:B------:R-:W-:Y:S05]  /*05b0*/  @!P0 BRA `(.L_x_10) ;  /* 0x0000000000088947 */ /* 0x000fea0003800000 */
[----:B------:R4:W5:Y:S01]  /*05c0*/  LDG.E R13, desc[UR4][R10.64+0x14] ;  /* 0x000014040a0d7981 */ /* 0x000962000c1e1900 */
[----:B------:R-:W-:Y:S05]  /*05d0*/  BRA `(.L_x_11) ;  /* 0x0000000000187947 */ /* 0x000fea0003800000 */
.L_x_10:
[----:B------:R-:W4:Y:S01]  /*05e0*/  LDG.E R15, desc[UR4][R10.64+0x14] ;  /* 0x000014040a0f7981 */ /* 0x000f22000c1e1900 */
[----:B------:R-:W-:Y:S02]  /*05f0*/  HFMA2 R16, -RZ, RZ, 0, 2.98023223876953125e-07 ;  /* 0x00000005ff107431 */ /* 0x000fe400000001ff */
[----:B------:R-:W-:Y:S01]  /*0600*/  VIADD R13, R3, 0x4 ;  /* 0x00000004030d7836 */ /* 0x000fe20000000000 */
[----:B----4-:R-:W-:-:S13]  /*0610*/  FSETP.GT.AND P0, PT, R15, R14, PT ;  /* 0x0000000e0f00720b */ /* 0x010fda0003f04000 */
[----:B------:R-:W-:Y:S05]  /*0620*/  @P0 BRA `(.L_x_3) ;  /* 0x0000000000a40947 */ /* 0x000fea0003800000 */
[----:B------:R-:W-:-:S07]  /*0630*/  IMAD.MOV.U32 R13, RZ, RZ, R15 ;  /* 0x000000ffff0d7224 */ /* 0x000fce00078e000f */
.L_x_11:
[----:B-----5:R-:W-:-:S13]  /*0640*/  FSETP.GTU.AND P0, PT, R13, R14, PT ;  /* 0x0000000e0d00720b */ /* 0x020fda0003f0c000 */
[----:B------:R-:W-:Y:S05]  /*0650*/  @!P0 BRA `(.L_x_12) ;  /* 0x0000000000088947 */ /* 0x000fea0003800000 */
[----:B------:R0:W5:Y:S01]  /*0660*/  LDG.E R13, desc[UR4][R10.64+0x18] ;  /* 0x000018040a0d7981 */ /* 0x000162000c1e1900 */
[----:B------:R-:W-:Y:S05]  /*0670*/  BRA `(.L_x_13) ;  /* 0x0000000000187947 */ /* 0x000fea0003800000 */
.L_x_12:
[----:B------:R-:W5:Y:S01]  /*0680*/  LDG.E R15, desc[UR4][R10.64+0x18] ;  /* 0x000018040a0f7981 */ /* 0x000f62000c1e1900 */
[----:B------:R-:W-:Y:S02]  /*0690*/  VIADD R13, R3, 0x5 ;  /* 0x00000005030d7836 */ /* 0x000fe40000000000 */
[----:B------:R-:W-:Y:S01]  /*06a0*/  IMAD.MOV.U32 R16, RZ, RZ, 0x6 ;  /* 0x00000006ff107424 */ /* 0x000fe200078e00ff */
[----:B-----5:R-:W-:-:S13]  /*06b0*/  FSETP.GT.AND P0, PT, R15, R14, PT ;  /* 0x0000000e0f00720b */ /* 0x020fda0003f04000 */
[----:B------:R-:W-:Y:S05]  /*06c0*/  @P0 BRA `(.L_x_3) ;  /* 0x00000000007c0947 */ /* 0x000fea0003800000 */
[----:B------:R-:W-:-:S07]  /*06d0*/  IMAD.MOV.U32 R13, RZ, RZ, R15 ;  /* 0x000000ffff0d7224 */ /* 0x000fce00078e000f */
.L_x_13:
[----:B-----5:R-:W-:-:S13]  /*06e0*/  FSETP.GTU.AND P0, PT, R13, R14, PT ;  /* 0x0000000e0d00720b */ /* 0x020fda0003f0c000 */
[----:B------:R-:W-:Y:S05]  /*06f0*/  @!P0 BRA `(.L_x_14) ;  /* 0x0000000000088947 */ /* 0x000fea0003800000 */
[----:B------:R0:W5:Y:S01]  /*0700*/  LDG.E R13, desc[UR4][R10.64+0x1c] ;  /* 0x00001c040a0d7981 */ /* 0x000162000c1e1900 */
[----:B------:R-:W-:Y:S05]  /*0710*/  BRA `(.L_x_15) ;  /* 0x0000000000187947 */ /* 0x000fea0003800000 */
.L_x_14:
[----:B------:R-:W5:Y:S01]  /*0720*/  LDG.E R15, desc[UR4][R10.64+0x1c] ;  /* 0x00001c040a0f7981 */ /* 0x000f62000c1e1900 */
[----:B------:R-:W-:Y:S01]  /*0730*/  IADD3 R13, PT, PT, R3, 0x6, RZ ;  /* 0x00000006030d7810 */ /* 0x000fe20007ffe0ff */
[----:B------:R-:W-:Y:S01]  /*0740*/  IMAD.MOV.U32 R16, RZ, RZ, 0x7 ;  /* 0x00000007ff107424 */ /* 0x000fe200078e00ff */
[----:B-----5:R-:W-:-:S13]  /*0750*/  FSETP.GT.AND P0, PT, R15, R14, PT ;  /* 0x0000000e0f00720b */ /* 0x020fda0003f04000 */
[----:B------:R-:W-:Y:S05]  /*0760*/  @P0 BRA `(.L_x_3) ;  /* 0x0000000000540947 */ /* 0x000fea0003800000 */
[----:B------:R-:W-:-:S07]  /*0770*/  IMAD.MOV.U32 R13, RZ, RZ, R15 ;  /* 0x000000ffff0d7224 */ /* 0x000fce00078e000f */
.L_x_15:
[----:B-----5:R-:W-:-:S13]  /*0780*/  FSETP.GTU.AND P0, PT, R13, R14, PT ;  /* 0x0000000e0d00720b */ /* 0x020fda0003f0c000 */
[----:B------:R-:W-:Y:S05]  /*0790*/  @!P0 BRA `(.L_x_16) ;  /* 0x0000000000088947 */ /* 0x000fea0003800000 */
[----:B------:R0:W5:Y:S01]  /*07a0*/  LDG.E R13, desc[UR4][R10.64+0x20] ;  /* 0x000020040a0d7981 */ /* 0x000162000c1e1900 */
[----:B------:R-:W-:Y:S05]  /*07b0*/  BRA `(.L_x_17) ;  /* 0x0000000000187947 */ /* 0x000fea0003800000 */
.L_x_16:
[----:B------:R-:W5:Y:S01]  /*07c0*/  LDG.E R15, desc[UR4][R10.64+0x20] ;  /* 0x000020040a0f7981 */ /* 0x000f62000c1e1900 */
[----:B------:R-:W-:Y:S02]  /*07d0*/  VIADD R13, R3, 0x7 ;  /* 0x00000007030d7836 */ /* 0x000fe40000000000 */
[----:B------:R-:W-:Y:S01]  /*07e0*/  IMAD.MOV.U32 R16, RZ, RZ, 0x8 ;  /* 0x00000008ff107424 */ /* 0x000fe200078e00ff */
[----:B-----5:R-:W-:-:S13]  /*07f0*/  FSETP.GT.AND P0, PT, R15, R14, PT ;  /* 0x0000000e0f00720b */ /* 0x020fda0003f04000 */
[----:B------:R-:W-:Y:S05]  /*0800*/  @P0 BRA `(.L_x_3) ;  /* 0x00000000002c0947 */ /* 0x000fea0003800000 */
[----:B------:R-:W-:-:S07]  /*0810*/  MOV R13, R15 ;  /* 0x0000000f000d7202 */ /* 0x000fce0000000f00 */
.L_x_17:
[----:B-----5:R-:W-:Y:S01]  /*0820*/  FSETP.GTU.AND P0, PT, R13, R14, PT ;  /* 0x0000000e0d00720b */ /* 0x020fe20003f0c000 */
[----:B------:R-:W-:-:S12]  /*0830*/  IMAD.MOV.U32 R16, RZ, RZ, 0x9 ;  /* 0x00000009ff107424 */ /* 0x000fd800078e00ff */
[----:B------:R-:W-:Y:S05]  /*0840*/  @P0 BREAK.RELIABLE B0 ;  /* 0x0000000000000942 */ /* 0x000fea0003800100 */
[----:B------:R-:W-:Y:S05]  /*0850*/  @P0 BRA `(.L_x_18) ;  /* 0x0000000000240947 */ /* 0x000fea0003800000 */
[----:B------:R-:W5:Y:S01]  /*0860*/  LDG.E R13, desc[UR4][R10.64+0x24] ;  /* 0x000024040a0d7981 */ /* 0x000f62000c1e1900 */
[----:B------:R-:W-:Y:S01]  /*0870*/  IMAD.MOV.U32 R16, RZ, RZ, 0x9 ;  /* 0x00000009ff107424 */ /* 0x000fe200078e00ff */
[----:B-----5:R-:W-:-:S13]  /*0880*/  FSETP.GT.AND P0, PT, R13, R14, PT ;  /* 0x0000000e0d00720b */ /* 0x020fda0003f04000 */
[----:B------:R-:W-:Y:S05]  /*0890*/  @!P0 BREAK.RELIABLE B0 ;  /* 0x0000000000008942 */ /* 0x000fea0003800100 */
[----:B------:R-:W-:Y:S05]  /*08a0*/  @!P0 BRA `(.L_x_18) ;  /* 0x0000000000108947 */ /* 0x000fea0003800000 */
[----:B------:R-:W-:-:S07]  /*08b0*/  VIADD R13, R3, 0x8 ;  /* 0x00000008030d7836 */ /* 0x000fce0000000000 */
.L_x_3:
[----:B------:R-:W-:Y:S05]  /*08c0*/  BSYNC.RELIABLE B0 ;  /* 0x0000000000007941 */ /* 0x000fea0003800100 */
.L_x_1:
[----:B------:R0:W-:Y:S04]  /*08d0*/  STG.E desc[UR4][R6.64], R13 ;  /* 0x0000000d06007986 */ /* 0x0001e8000c101904 */
[----:B------:R0:W5:Y:S02]  /*08e0*/  LDG.E R9, desc[UR4][R10.64+0x4] ;  /* 0x000004040a097981 */ /* 0x000164000c1e1900 */
.L_x_18:
[----:B------:R-:W-:Y:S05]  /*08f0*/  BSYNC.RECONVERGENT B1 ;  /* 0x0000000000017941 */ /* 0x000fea0003800200 */
.L_x_0:
[----:B------:R-:W-:Y:S05]  /*0900*/  WARPSYNC.ALL ;  /* 0x0000000000007948 */ /* 0x000fea0003800000 */
[----:B-----5:R1:W-:Y:S04]  /*0910*/  STG.E desc[UR4][R4.64], R9 ;  /* 0x0000000904007986 */ /* 0x0203e8000c101904 */
[----:B0-----:R-:W2:Y:S01]  /*0920*/  LDG.E R7, desc[UR4][R10.64] ;  /* 0x000000040a077981 */ /* 0x001ea2000c1e1900 */
[-C--:B------:R-:W-:Y:S01]  /*0930*/  FSETP.GT.AND P0, PT, R9, R12.reuse, PT ;  /* 0x0000000c0900720b */ /* 0x080fe20003f04000 */
[----:B------:R-:W-:Y:S01]  /*0940*/  BSSY.RECONVERGENT B1, `(.L_x_19) ;  /* 0x000004d000017945 */ /* 0x000fe20003800200 */
[----:B------:R-:W-:Y:S01]  /*0950*/  IMAD.MOV.U32 R14, RZ, RZ, 0x1 ;  /* 0x00000001ff0e7424 */ /* 0x000fe200078e00ff */
[----:B--2---:R-:W-:-:S13]  /*0960*/  FSETP.LE.AND P1, PT, R7, R12, PT ;  /* 0x0000000c0700720b */ /* 0x004fda0003f23000 */
[----:B-1----:R-:W-:Y:S05]  /*0970*/  @P0 BRA P1, `(.L_x_20) ;  /* 0x0000000400240947 */ /* 0x002fea0000800000 */
[----:B------:R-:W-:Y:S01]  /*0980*/  FSETP.GTU.AND P0, PT, R9, R12, PT ;  /* 0x0000000c0900720b */ /* 0x000fe20003f0c000 */
[----:B------:R-:W-:-:S12]  /*0990*/  BSSY.RELIABLE B2, `(.L_x_21) ;  /* 0x0000009000027945 */ /* 0x000fd80003800100 */
[----:B------:R-:W-:Y:S05]  /*09a0*/  @!P0 BRA `(.L_x_22) ;  /* 0x0000000000088947 */ /* 0x000fea0003800000 */
[----:B------:R0:W5:Y:S01]  /*09b0*/  LDG.E R5, desc[UR4][R10.64+0x8] ;  /* 0x000008040a057981 */ /* 0x000162000c1e1900 */
[----:B------:R-:W-:Y:S05]  /*09c0*/  BRA `(.L_x_23) ;  /* 0x0000000000147947 */ /* 0x000fea0003800000 */
.L_x_22:
[----:B------:R-:W2:Y:S01]  /*09d0*/  LDG.E R5, desc[UR4][R10.64+0x8] ;  /* 0x000008040a057981 */ /* 0x000ea2000c1e1900 */
[----:B------:R-:W-:Y:S01]  /*09e0*/  HFMA2 R14, -RZ, RZ, 0, 1.1920928955078125e-07 ;  /* 0x00000002ff0e7431 */ /* 0x000fe200000001ff */
[----:B--2---:R-:W-:-:S13]  /*09f0*/  FSETP.GT.AND P0, PT, R5, R12, PT ;  /* 0x0000000c0500720b */ /* 0x004fda0003f04000 */
[----:B------:R-:W-:Y:S05]  /*0a00*/  @P0 BREAK.RELIABLE B2 ;  /* 0x0000000000020942 */ /* 0x000fea0003800100 */
[----:B------:R-:W-:Y:S05]  /*0a10*/  @P0 BRA `(.L_x_20) ;  /* 0x0000000000fc0947 */ /* 0x000fea0003800000 */
.L_x_23:
[----:B------:R-:W-:Y:S05]  /*0a20*/  BSYNC.RELIABLE B2 ;  /* 0x0000000000027941 */ /* 0x000fea0003800100 */
.L_x_21:
[----:B-----5:R-:W-:Y:S01]  /*0a30*/  FSETP.GTU.AND P0, PT, R5, R12, PT ;  /* 0x0000000c0500720b */ /* 0x020fe20003f0c000 */
[----:B------:R-:W-:-:S12]  /*0a40*/  BSSY.RELIABLE B2, `(.L_x_24) ;  /* 0x0000009000027945 */ /* 0x000fd80003800100 */
[----:B------:R-:W-:Y:S05]  /*0a50*/  @!P0 BRA `(.L_x_25) ;  /* 0x0000000000088947 */ /* 0x000fea0003800000 */
[----:B------:R1:W5:Y:S01]  /*0a60*/  LDG.E R5, desc[UR4][R10.64+0xc] ;  /* 0x00000c040a057981 */ /* 0x000362000c1e1900 */
[----:B------:R-:W-:Y:S05]  /*0a70*/  BRA `(.L_x_26) ;  /* 0x0000000000147947 */ /* 0x000fea0003800000 */
.L_x_25:
[----:B------:R-:W2:Y:S01]  /*0a80*/  LDG.E R5, desc[UR4][R10.64+0xc] ;  /* 0x00000c040a057981 */ /* 0x000ea2000c1e1900 */
[----:B------:R-:W-:Y:S01]  /*0a90*/  IMAD.MOV.U32 R14, RZ, RZ, 0x3 ;  /* 0x00000003ff0e7424 */ /* 0x000fe200078e00ff */
[----:B--2---:R-:W-:-:S13]  /*0aa0*/  FSETP.GT.AND P0, PT, R5, R12, PT ;  /* 0x0000000c0500720b */ /* 0x004fda0003f04000 */
[----:B------:R-:W-:Y:S05]  /*0ab0*/  @P0 BREAK.RELIABLE B2 ;  /* 0x0000000000020942 */ /* 0x000fea0003800100 */
[----:B------:R-:W-:Y:S05]  /*0ac0*/  @P0 BRA `(.L_x_20) ;  /* 0x0000000000d00947 */ /* 0x000fea0003800000 */
.L_x_26:
[----:B------:R-:W-:Y:S05]  /*0ad0*/  BSYNC.RELIABLE B2 ;  /* 0x0000000000027941 */ /* 0x000fea0003800100 */
.L_x_24:
[----:B-----5:R-:W-:Y:S01]  /*0ae0*/  FSETP.GTU.AND P0, PT, R5, R12, PT ;  /* 0x0000000c0500720b */ /* 0x020fe20003f0c000 */
[----:B------:R-:W-:-:S12]  /*0af0*/  BSSY.RELIABLE B2, `(.L_x_27) ;  /* 0x0000009000027945 */ /* 0x000fd80003800100 */
[----:B------:R-:W-:Y:S05]  /*0b00*/  @!P0 BRA `(.L_x_28) ;  /* 0x0000000000088947 */ /* 0x000fea0003800000 */
[----:B------:R2:W5:Y:S01]  /*0b10*/  LDG.E R5, desc[UR4][R10.64+0x10] ;  /* 0x000010040a057981 */ /* 0x000562000c1e1900 */
[----:B------:R-:W-:Y:S05]  /*0b20*/  BRA `(.L_x_29) ;  /* 0x0000000000147947 */ /* 0x000fea0003800000 */
.L_x_28:
[----:B------:R-:W2:Y:S01]  /*0b30*/  LDG.E R5, desc[UR4][R10.64+0x10] ;  /* 0x000010040a057981 */ /* 0x000ea2000c1e1900 */
[----:B------:R-:W-:Y:S01]  /*0b40*/  IMAD.MOV.U32 R14, RZ, RZ, 0x4 ;  /* 0x00000004ff0e7424 */ /* 0x000fe200078e00ff */
[----:B--2---:R-:W-:-:S13]  /*0b50*/  FSETP.GT.AND P0, PT, R5, R12, PT ;  /* 0x0000000c0500720b */ /* 0x004fda0003f04000 */
[----:B------:R-:W-:Y:S05]  /*0b60*/  @P0 BREAK.RELIABLE B2 ;  /* 0x0000000000020942 */ /* 0x000fea0003800100 */
[----:B------:R-:W-:Y:S05]  /*0b70*/  @P0 BRA `(.L_x_20) ;  /* 0x0000000000a40947 */ /* 0x000fea0003800000 */
.L_x_29:
[----:B------:R-:W-:Y:S05]  /*0b80*/  BSYNC.RELIABLE B2 ;  /* 0x0000000000027941 */ /* 0x000fea0003800100 */
.L_x_27:
[----:B-----5:R-:W-:Y:S01]  /*0b90*/  FSETP.GTU.AND P0, PT, R5, R12, PT ;  /* 0x0000000c0500720b */ /* 0x020fe20003f0c000 */
[----:B------:R-:W-:-:S12]  /*0ba0*/  BSSY.RELIABLE B2, `(.L_x_30) ;  /* 0x0000009000027945 */ /* 0x000fd80003800100 */
[----:B------:R-:W-:Y:S05]  /*0bb0*/  @!P0 BRA `(.L_x_31) ;  /* 0x0000000000088947 */ /* 0x000fea0003800000 */
[----:B------:R0:W5:Y:S01]  /*0bc0*/  LDG.E R5, desc[UR4][R10.64+0x14] ;  /* 0x000014040a057981 */ /* 0x000162000c1e1900 */
[----:B------:R-:W-:Y:S05]  /*0bd0*/  BRA `(.L_x_32) ;  /* 0x0000000000147947 */ /* 0x000fea0003800000 */
.L_x_31:
[----:B------:R-:W5:Y:S01]  /*0be0*/  LDG.E R5, desc[UR4][R10.64+0x14] ;  /* 0x000014040a057981 */ /* 0x000f62000c1e1900 */
[----:B------:R-:W-:Y:S01]  /*0bf0*/  IMAD.MOV.U32 R14, RZ, RZ, 0x5 ;  /* 0x00000005ff0e7424 */ /* 0x000fe200078e00ff */
[----:B-----5:R-:W-:-:S13]  /*0c00*/  FSETP.GT.AND P0, PT, R5, R12, PT ;  /* 0x0000000c0500720b */ /* 0x020fda0003f04000 */
[----:B------:R-:W-:Y:S05]  /*0c10*/  @P0 BREAK.RELIABLE B2 ;  /* 0x0000000000020942 */ /* 0x000fea0003800100 */
[----:B------:R-:W-:Y:S05]  /*0c20*/  @P0 BRA `(.L_x_20) ;  /* 0x0000000000780947 */ /* 0x000fea0003800000 */
.L_x_32:
[----:B------:R-:W-:Y:S05]  /*0c30*/  BSYNC.RELIABLE B2 ;  /* 0x0000000000027941 */ /* 0x000fea0003800100 */
.L_x_30:
[----:B-----5:R-:W-:Y:S01]  /*0c40*/  FSETP.GTU.AND P0, PT, R5, R12, PT ;  /* 0x0000000c0500720b */ /* 0x020fe20003f0c000 */
[----:B------:R-:W-:-:S12]  /*0c50*/  BSSY.RELIABLE B2, `(.L_x_33) ;  /* 0x0000009000027945 */ /* 0x000fd80003800100 */
[----:B------:R-:W-:Y:S05]  /*0c60*/  @!P0 BRA `(.L_x_34) ;  /* 0x0000000000088947 */ /* 0x000fea0003800000 */
[----:B------:R0:W5:Y:S01]  /*0c70*/  LDG.E R5, desc[UR4][R10.64+0x18] ;  /* 0x000018040a057981 */ /* 0x000162000c1e1900 */
[----:B------:R-:W-:Y:S05]  /*0c80*/  BRA `(.L_x_35) ;  /* 0x0000000000147947 */ /* 0x000fea0003800000 */
.L_x_34:
[----:B------:R-:W5:Y:S01]  /*0c90*/  LDG.E R5, desc[UR4][R10.64+0x18] ;  /* 0x000018040a057981 */ /* 0x000f62000c1e1900 */
[----:B------:R-:W-:Y:S01]  /*0ca0*/  IMAD.MOV.U32 R14, RZ, RZ, 0x6 ;  /* 0x00000006ff0e7424 */ /* 0x000fe200078e00ff */
[----:B-----5:R-:W-:-:S13]  /*0cb0*/  FSETP.GT.AND P0, PT, R5, R12, PT ;  /* 0x0000000c0500720b */ /* 0x020fda0003f04000 */
[----:B------:R-:W-:Y:S05]  /*0cc0*/  @P0 BREAK.RELIABLE B2 ;  /* 0x0000000000020942 */ /* 0x000fea0003800100 */
[----:B------:R-:W-:Y:S05]  /*0cd0*/  @P0 BRA `(.L_x_20) ;  /* 0x00000000004c0947 */ /* 0x000fea0003800000 */
.L_x_35:
[----:B------:R-:W-:Y:S05]  /*0ce0*/  BSYNC.RELIABLE B2 ;  /* 0x0000000000027941 */ /* 0x000fea0003800100 */
.L_x_33:
[----:B-----5:R-:W-:Y:S01]  /*0cf0*/  FSETP.GTU.AND P0, PT, R5, R12, PT ;  /* 0x0000000c0500720b */ /* 0x020fe20003f0c000 */
[----:B------:R-:W-:-:S12]  /*0d00*/  BSSY.RELIABLE B2, `(.L_x_36) ;  /* 0x0000009000027945 */ /* 0x000fd80003800100 */
[----:B------:R-:W-:Y:S05]  /*0d10*/  @!P0 BRA `(.L_x_37) ;  /* 0x0000000000088947 */ /* 0x000fea0003800000 */
[----:B------:R0:W5:Y:S01]  /*0d20*/  LDG.E R5, desc[UR4][R10.64+0x1c] ;  /* 0x00001c040a057981 */ /* 0x000162000c1e1900 */
[----:B------:R-:W-:Y:S05]  /*0d30*/  BRA `(.L_x_38) ;  /* 0x0000000000147947 */ /* 0x000fea0003800000 */
.L_x_37:
[----:B------:R-:W5:Y:S01]  /*0d40*/  LDG.E R5, desc[UR4][R10.64+0x1c] ;  /* 0x00001c040a057981 */ /* 0x000f62000c1e1900 */
[----:B------:R-:W-:Y:S02]  /*0d50*/  MOV R14, 0x7 ;  /* 0x00000007000e7802 */ /* 0x000fe40000000f00 */
[----:B-----5:R-:W-:-:S13]  /*0d60*/  FSETP.GT.AND P0, PT, R5, R12, PT ;  /* 0x0000000c0500720b */ /* 0x020fda0003f04000 */
[----:B------:R-:W-:Y:S05]  /*0d70*/  @P0 BREAK.RELIABLE B2 ;  /* 0x0000000000020942 */ /* 0x000fea0003800100 */
[----:B------:R-:W-:Y:S05]  /*0d80*/  @P0 BRA `(.L_x_20) ;  /* 0x0000000000200947 */ /* 0x000fea0003800000 */
.L_x_38:
[----:B------:R-:W-:Y:S05]  /*0d90*/  BSYNC.RELIABLE B2 ;  /* 0x0000000000027941 */ /* 0x000fea0003800100 */
.L_x_36:
[----:B-----5:R-:W-:-:S13]  /*0da0*/  FSETP.GTU.AND P0, PT, R5, R12, PT ;  /* 0x0000000c0500720b */ /* 0x020fda0003f0c000 */
[----:B------:R-:W-:Y:S05]  /*0db0*/  @P0 BRA `(.L_x_39) ;  /* 0x0000000000100947 */ /* 0x000fea0003800000 */
[----:B01234-:R-:W2:Y:S01]  /*0dc0*/  LDG.E R11, desc[UR4][R10.64+0x20] ;  /* 0x000020040a0b7981 */ /* 0x01fea2000c1e1900 */
[----:B------:R-:W-:Y:S01]  /*0dd0*/  IMAD.MOV.U32 R14, RZ, RZ, 0x8 ;  /* 0x00000008ff0e7424 */ /* 0x000fe200078e00ff */
[----:B--2---:R-:W-:-:S13]  /*0de0*/  FSETP.GT.AND P0, PT, R11, R12, PT ;  /* 0x0000000c0b00720b */ /* 0x004fda0003f04000 */
[----:B------:R-:W-:Y:S05]  /*0df0*/  @P0 BRA `(.L_x_20) ;  /* 0x0000000000040947 */ /* 0x000fea0003800000 */
.L_x_39:
[----:B------:R-:W-:-:S07]  /*0e00*/  IMAD.MOV.U32 R14, RZ, RZ, 0x9 ;  /* 0x00000009ff0e7424 */ /* 0x000fce00078e00ff */
.L_x_20:
[----:B------:R-:W-:Y:S05]  /*0e10*/  BSYNC.RECONVERGENT B1 ;  /* 0x0000000000017941 */ /* 0x000fea0003800200 */
.L_x_19:
[----:B------:R-:W-:Y:S05]  /*0e20*/  WARPSYNC.ALL ;  /* 0x0000000000007948 */ /* 0x000fea0003800000 */
[----:B------:R-:W5:Y:S01]  /*0e30*/  LDC.64 R12, c[0x0][0x388] ;  /* 0x0000e200ff0c7b82 */ /* 0x000f620000000a00 */
[----:B------:R-:W-:-:S04]  /*0e40*/  IMAD.IADD R6, R3, 0x1, R16 ;  /* 0x0000000103067824 */ /* 0x000fc800078e0210 */
[----:B------:R-:W-:-:S03]  /*0e50*/  IMAD R17, R6, 0x6, RZ ;  /* 0x0000000606117824 */ /* 0x000fc600078e02ff */
[----:B01234-:R-:W0:Y:S08]  /*0e60*/  LDC.64 R10, c[0x0][0x398] ;  /* 0x0000e600ff0a7b82 */ /* 0x01fe300000000a00 */
[----:B------:R-:W1:Y:S01]  /*0e70*/  LDC.64 R4, c[0x0][0x390] ;  /* 0x0000e400ff047b82 */ /* 0x000e620000000a00 */
[----:B-----5:R-:W-:-:S05]  /*0e80*/  IMAD.WIDE R16, R17, 0x4, R12 ;  /* 0x0000000411107825 */ /* 0x020fca00078e020c */
[----:B------:R-:W2:Y:S01]  /*0e90*/  LDG.E R9, desc[UR4][R16.64] ;  /* 0x0000000410097981 */ /* 0x000ea2000c1e1900 */
[----:B------:R-:W-:Y:S02]  /*0ea0*/  IMAD R21, R6, 0x5, RZ ;  /* 0x0000000506157824 */ /* 0x000fe400078e02ff */
[----:B0-----:R-:W-:Y:S01]  /*0eb0*/  IMAD.WIDE.U32 R18, R8, 0x4, R10 ;  /* 0x0000000408127825 */ /* 0x001fe200078e000a */
[----:B------:R-:W0:Y:S03]  /*0ec0*/  LDC.64 R6, c[0x0][0x3a0] ;  /* 0x0000e800ff067b82 */ /* 0x000e260000000a00 */
[----:B-1----:R-:W-:Y:S01]  /*0ed0*/  IMAD.WIDE R20, R21, 0x2, R4 ;  /* 0x0000000215147825 */ /* 0x002fe200078e0204 */
[----:B--2---:R1:W-:Y:S04]  /*0ee0*/  STG.E desc[UR4][R18.64], R9 ;  /* 0x0000000912007986 */ /* 0x0043e8000c101904 */
[----:B------:R-:W2:Y:S01]  /*0ef0*/  LDG.E.U16 R25, desc[UR4][R20.64] ;  /* 0x0000000414197981 */ /* 0x000ea2000c1e1500 */
[----:B------:R-:W-:-:S04]  /*0f00*/  IMAD R15, R0, 0xa, RZ ;  /* 0x0000000a000f7824 */ /* 0x000fc800078e02ff */
[----:B0-----:R-:W-:-:S05]  /*0f10*/  IMAD.WIDE.U32 R22, R15, 0x2, R6 ;  /* 0x000000020f167825 */ /* 0x001fca00078e0006 */
[----:B--2---:R0:W-:Y:S04]  /*0f20*/  STG.E.U16 desc[UR4][R22.64], R25 ;  /* 0x0000001916007986 */ /* 0x0041e8000c101504 */
[----:B------:R-:W2:Y:S04]  /*0f30*/  LDG.E R27, desc[UR4][R16.64+0x4] ;  /* 0x00000404101b7981 */ /* 0x000ea8000c1e1900 */
[----:B--2---:R2:W-:Y:S04]  /*0f40*/  STG.E desc[UR4][R18.64+0x4], R27 ;  /* 0x0000041b12007986 */ /* 0x0045e8000c101904 */
[----:B------:R-:W3:Y:S04]  /*0f50*/  LDG.E.U16 R29, desc[UR4][R20.64+0x2] ;  /* 0x00000204141d7981 */ /* 0x000ee8000c1e1500 */
[----:B---3--:R3:W-:Y:S04]  /*0f60*/  STG.E.U16 desc[UR4][R22.64+0x2], R29 ;  /* 0x0000021d16007986 */ /* 0x0087e8000c101504 */
[----:B------:R-:W4:Y:S04]  /*0f70*/  LDG.E R24, desc[UR4][R16.64+0x8] ;  /* 0x0000080410187981 */ /* 0x000f28000c1e1900 */
[----:B----4-:R-:W-:Y:S04]  /*0f80*/  STG.E desc[UR4][R18.64+0x8], R24 ;  /* 0x0000081812007986 */ /* 0x010fe8000c101904 */
[----:B-1----:R-:W4:Y:S04]  /*0f90*/  LDG.E.U16 R9, desc[UR4][R20.64+0x4] ;  /* 0x0000040414097981 */ /* 0x002f28000c1e1500 */
[----:B----4-:R-:W-:Y:S04]  /*0fa0*/  STG.E.U16 desc[UR4][R22.64+0x4], R9 ;  /* 0x0000040916007986 */ /* 0x010fe8000c101504 */
[----:B------:R-:W4:Y:S04]  /*0fb0*/  LDG.E R26, desc[UR4][R16.64+0xc] ;  /* 0x00000c04101a7981 */ /* 0x000f28000c1e1900 */
[----:B----4-:R1:W-:Y:S04]  /*0fc0*/  STG.E desc[UR4][R18.64+0xc], R26 ;  /* 0x00000c1a12007986 */ /* 0x0103e8000c101904 */
[----:B0-----:R-:W4:Y:S04]  /*0fd0*/  LDG.E.U16 R25, desc[UR4][R20.64+0x6] ;  /* 0x0000060414197981 */ /* 0x001f28000c1e1500 */
[----:B----4-:R0:W-:Y:S04]  /*0fe0*/  STG.E.U16 desc[UR4][R22.64+0x6], R25 ;  /* 0x0000061916007986 */ /* 0x0101e8000c101504 */
[----:B--2---:R-:W2:Y:S04]  /*0ff0*/  LDG.E R27, desc[UR4][R16.64+0x10] ;  /* 0x00001004101b7981 */ /* 0x004ea8000c1e1900 */
[----:B--2---:R2:W-:Y:S04]  /*1000*/  STG.E desc[UR4][R18.64+0x10], R27 ;  /* 0x0000101b12007986 */ /* 0x0045e8000c101904 */
[----:B---3--:R-:W3:Y:S04]  /*1010*/  LDG.E.U16 R29, desc[UR4][R20.64+0x8] ;  /* 0x00000804141d7981 */ /* 0x008ee8000c1e1500 */
[----:B---3--:R-:W-:Y:S04]  /*1020*/  STG.E.U16 desc[UR4][R22.64+0x8], R29 ;  /* 0x0000081d16007986 */ /* 0x008fe8000c101504 */
[----:B------:R-:W3:Y:S01]  /*1030*/  LDG.E R28, desc[UR4][R16.64+0x14] ;  /* 0x00001404101c7981 */ /* 0x000ee2000c1e1900 */
[----:B------:R-:W-:Y:S01]  /*1040*/  IMAD.IADD R14, R3, 0x1, R14 ;  /* 0x00000001030e7824 */ /* 0x000fe200078e020e */
[----:B------:R-:W-:-:S03]  /*1050*/  IADD3 R3, PT, PT, R15, 0x5, RZ ;  /* 0x000000050f037810 */ /* 0x000fc60007ffe0ff */
[----:B-1----:R-:W-:Y:S01]  /*1060*/  IMAD R26, R14, 0x6, RZ ;  /* 0x000000060e1a7824 */ /* 0x002fe200078e02ff */
[----:B---3--:R-:W-:Y:S04]  /*1070*/  STG.E desc[UR4][R18.64+0x14], R28 ;  /* 0x0000141c12007986 */ /* 0x008fe8000c101904 */
[----:B------:R-:W3:Y:S01]  /*1080*/  LDG.E.U16 R9, desc[UR4][R20.64+0xa] ;  /* 0x00000a0414097981 */ /* 0x000ee2000c1e1500 */
[----:B0-----:R-:W-:-:S04]  /*1090*/  IMAD.WIDE.U32 R24, R3, 0x2, R6 ;  /* 0x0000000203187825 */ /* 0x001fc800078e0006 */
[----:B------:R-:W-:Y:S01]  /*10a0*/  IMAD.WIDE R12, R26, 0x4, R12 ;  /* 0x000000041a0c7825 */ /* 0x000fe200078e020c */
[----:B---3--:R0:W-:Y:S04]  /*10b0*/  STG.E.U16 desc[UR4][R24.64], R9 ;  /* 0x0000000918007986 */ /* 0x0081e8000c101504 */
[----:B--2---:R-:W2:Y:S01]  /*10c0*/  LDG.E R27, desc[UR4][R12.64] ;  /* 0x000000040c1b7981 */ /* 0x004ea2000c1e1900 */
[----:B------:R-:W-:-:S04]  /*10d0*/  IMAD R3, R14, 0x5, RZ ;  /* 0x000000050e037824 */ /* 0x000fc800078e02ff */
[----:B------:R-:W-:-:S04]  /*10e0*/  IMAD.WIDE R4, R3, 0x2, R4 ;  /* 0x0000000203047825 */ /* 0x000fc800078e0204 */
[----:B0-----:R-:W-:-:S05]  /*10f0*/  IMAD.WIDE R8, R8, 0x4, R10 ;  /* 0x0000000408087825 */ /* 0x001fca00078e020a */
[----:B--2---:R-:W-:Y:S04]  /*1100*/  STG.E desc[UR4][R8.64+0x18], R27 ;  /* 0x0000181b08007986 */ /* 0x004fe8000c101904 */
[----:B------:R-:W2:Y:S01]  /*1110*/  LDG.E.U16 R3, desc[UR4][R4.64] ;  /* 0x0000000404037981 */ /* 0x000ea2000c1e1500 */
[----:B------:R-:W-:-:S05]  /*1120*/  IMAD.WIDE R6, R15, 0x2, R6 ;  /* 0x000000020f067825 */ /* 0x000fca00078e0206 */
[----:B--2---:R-:W-:Y:S04]  /*1130*/  STG.E.U16 desc[UR4][R6.64+0xa], R3 ;  /* 0x00000a0306007986 */ /* 0x004fe8000c101504 */
[----:B------:R-:W2:Y:S04]  /*1140*/  LDG.E R11, desc[UR4][R12.64+0x4] ;  /* 0x000004040c0b7981 */ /* 0x000ea8000c1e1900 */
[----:B--2---:R0:W-:Y:S04]  /*1150*/  STG.E desc[UR4][R8.64+0x1c], R11 ;  /* 0x00001c0b08007986 */ /* 0x0041e8000c101904 */
[----:B------:R-:W2:Y:S01]  /*1160*/  LDG.E.U16 R15, desc[UR4][R4.64+0x2] ;  /* 0x00000204040f7981 */ /* 0x000ea2000c1e1500 */
[----:B0-----:R-:W0:Y:S03]  /*1170*/  LDC.64 R10, c[0x0][0x3b8] ;  /* 0x0000ee00ff0a7b82 */ /* 0x001e260000000a00 */
[----:B--2---:R1:W-:Y:S04]  /*1180*/  STG.E.U16 desc[UR4][R6.64+0xc], R15 ;  /* 0x00000c0f06007986 */ /* 0x0043e8000c101504 */
[----:B------:R-:W2:Y:S04]  /*1190*/  LDG.E R17, desc[UR4][R12.64+0x8] ;  /* 0x000008040c117981 */ /* 0x000ea8000c1e1900 */
[----:B--2---:R2:W-:Y:S04]  /*11a0*/  STG.E desc[UR4][R8.64+0x20], R17 ;  /* 0x0000201108007986 */ /* 0x0045e8000c101904 */
[----:B------:R-:W3:Y:S04]  /*11b0*/  LDG.E.U16 R19, desc[UR4][R4.64+0x4] ;  /* 0x0000040404137981 */ /* 0x000ee8000c1e1500 */
[----:B---3--:R3:W-:Y:S04]  /*11c0*/  STG.E.U16 desc[UR4][R6.64+0xe], R19 ;  /* 0x00000e1306007986 */ /* 0x0087e8000c101504 */
[----:B------:R-:W4:Y:S04]  /*11d0*/  LDG.E R21, desc[UR4][R12.64+0xc] ;  /* 0x00000c040c157981 */ /* 0x000f28000c1e1900 */
[----:B----4-:R-:W-:Y:S04]  /*11e0*/  STG.E desc[UR4][R8.64+0x24], R21 ;  /* 0x0000241508007986 */ /* 0x010fe8000c101904 */
[----:B------:R-:W4:Y:S04]  /*11f0*/  LDG.E.U16 R3, desc[UR4][R4.64+0x6] ;  /* 0x0000060404037981 */ /* 0x000f28000c1e1500 */
[----:B----4-:R4:W-:Y:S04]  /*1200*/  STG.E.U16 desc[UR4][R6.64+0x10], R3 ;  /* 0x0000100306007986 */ /* 0x0109e8000c101504 */
[----:B------:R-:W5:Y:S04]  /*1210*/  LDG.E R23, desc[UR4][R12.64+0x10] ;  /* 0x000010040c177981 */ /* 0x000f68000c1e1900 */
[----:B-----5:R0:W-:Y:S04]  /*1220*/  STG.E desc[UR4][R8.64+0x28], R23 ;  /* 0x0000281708007986 */ /* 0x0201e8000c101904 */
[----:B-1----:R-:W5:Y:S04]  /*1230*/  LDG.E.U16 R15, desc[UR4][R4.64+0x8] ;  /* 0x00000804040f7981 */ /* 0x002f68000c1e1500 */
[----:B-----5:R1:W-:Y:S04]  /*1240*/  STG.E.U16 desc[UR4][R6.64+0x12], R15 ;  /* 0x0000120f06007986 */ /* 0x0203e8000c101504 */
[----:B--2---:R-:W2:Y:S01]  /*1250*/  LDG.E R17, desc[UR4][R12.64+0x14] ;  /* 0x000014040c117981 */ /* 0x004ea2000c1e1900 */
[----:B0-----:R-:W-:-:S03]  /*1260*/  IMAD.WIDE.U32 R10, R0, 0x4, R10 ;  /* 0x00000004000a7825 */ /* 0x001fc600078e000a */
[----:B--2---:R1:W-:Y:S04]  /*1270*/  STG.E desc[UR4][R8.64+0x2c], R17 ;  /* 0x00002c1108007986 */ /* 0x0043e8000c101904 */
[----:B---3--:R-:W2:Y:S04]  /*1280*/  LDG.E.U16 R19, desc[UR4][R4.64+0xa] ;  /* 0x00000a0404137981 */ /* 0x008ea8000c1e1500 */
[----:B--2---:R1:W-:Y:S04]  /*1290*/  STG.E.U16 desc[UR4][R6.64+0x14], R19 ;  /* 0x0000141306007986 */ /* 0x0043e8000c101504 */
[----:B----4-:R-:W2:Y:S01]  /*12a0*/  LDG.E R3, desc[UR4][R10.64] ;  /* 0x000000040a037981 */ /* 0x010ea2000c1e1900 */
[----:B------:R-:W-:Y:S01]  /*12b0*/  UMOV UR8, 0x33333333 ;  /* 0x3333333300087882 */ /* 0x000fe20000000000 */
[----:B------:R-:W-:Y:S01]  /*12c0*/  UMOV UR9, 0x3fe33333 ;  /* 0x3fe3333300097882 */ /* 0x000fe20000000000 */
[----:B--2---:R-:W-:-:S05]  /*12d0*/  IMAD.HI R14, R3, 0x51eb851f, RZ ;  /* 0x51eb851f030e7827 */ /* 0x004fca00078e02ff */
[----:B------:R-:W-:-:S04]  /*12e0*/  SHF.R.U32.HI R21, RZ, 0x1f, R14 ;  /* 0x0000001fff157819 */ /* 0x000fc8000001160e */
[----:B------:R-:W-:-:S05]  /*12f0*/  LEA.HI.SX32 R14, R14, R21, 0x1b ;  /* 0x000000150e0e7211 */ /* 0x000fca00078fdaff */
[----:B------:R-:W-:-:S04]  /*1300*/  IMAD R3, R14, -0x64, R3 ;  /* 0xffffff9c0e037824 */ /* 0x000fc800078e0203 */
[----:B------:R-:W0:Y:S01]  /*1310*/  I2F.F64 R12, R3 ;  /* 0x00000003000c7312 */ /* 0x000e220000201c00 */
[----:B------:R1:W-:Y:S01]  /*1320*/  STG.E desc[UR4][R10.64], R3 ;  /* 0x000000030a007986 */ /* 0x0003e2000c101904 */
[----:B0-----:R-:W-:-:S06]  /*1330*/  DMUL R12, R12, UR6 ;  /* 0x000000060c0c7c28 */ /* 0x001fcc0008000000 */
[----:B------:R-:W0:Y:S08]  /*1340*/  F2F.F32.F64 R4, R12 ;  /* 0x0000000c00047310 */ /* 0x000e300000301000 */
[----:B0-----:R-:W0:Y:S02]  /*1350*/  F2F.F64.F32 R4, R4 ;  /* 0x0000000400047310 */ /* 0x001e240000201800 */
[----:B0-----:R-:W-:-:S14]  /*1360*/  DSETP.GTU.AND P0, PT, R4, UR8, PT ;  /* 0x0000000804007e2a */ /* 0x001fdc000bf0c000 */
[----:B-1----:R-:W-:Y:S05]  /*1370*/  @P0 EXIT ;  /* 0x000000000000094d */ /* 0x002fea0003800000 */
[----:B------:R-:W0:Y:S08]  /*1380*/  LDC.64 R16, c[0x0][0x3c0] ;  /* 0x0000f000ff107b82 */ /* 0x000e300000000a00 */
[----:B------:R-:W1:Y:S01]  /*1390*/  LDC.64 R14, c[0x0][0x3c8] ;  /* 0x0000f200ff0e7b82 */ /* 0x000e620000000a00 */
[----:B0-----:R-:W-:-:S05]  /*13a0*/  IMAD.WIDE.U32 R16, R0, 0x4, R16 ;  /* 0x0000000400107825 */ /* 0x001fca00078e0010 */
[----:B------:R-:W2:Y:S02]  /*13b0*/  LDG.E R3, desc[UR4][R16.64] ;  /* 0x0000000410037981 */ /* 0x000ea4000c1e1900 */
[----:B--2---:R-:W-:-:S05]  /*13c0*/  IMAD.HI R4, R3, 0x66666667, RZ ;  /* 0x6666666703047827 */ /* 0x004fca00078e02ff */
[----:B------:R-:W-:-:S04]  /*13d0*/  SHF.R.S32.HI R5, RZ, 0x1, R4 ;  /* 0x00000001ff057819 */ /* 0x000fc80000011404 */
[----:B------:R-:W-:-:S05]  /*13e0*/  LEA.HI R4, R4, R5, RZ, 0x1 ;  /* 0x0000000504047211 */ /* 0x000fca00078f08ff */
[----:B------:R-:W-:-:S04]  /*13f0*/  IMAD R3, R4, -0x5, R3 ;  /* 0xfffffffb04037824 */ /* 0x000fc800078e0203 */
[----:B------:R-:W-:Y:S01]  /*1400*/  IMAD.WIDE R12, R3, 0x4, R8 ;  /* 0x00000004030c7825 */ /* 0x000fe200078e0208 */
[----:B------:R0:W-:Y:S04]  /*1410*/  STG.E desc[UR4][R16.64], R3 ;  /* 0x0000000310007986 */ /* 0x0001e8000c101904 */
[----:B------:R-:W2:Y:S04]  /*1420*/  LDG.E R4, desc[UR4][R12.64] ;  /* 0x000000040c047981 */ /* 0x000ea8000c1e1900 */
[----:B------:R-:W3:Y:S04]  /*1430*/  LDG.E R5, desc[UR4][R12.64+0x1c] ;  /* 0x00001c040c057981 */ /* 0x000ee8000c1e1900 */
[----:B------:R-:W4:Y:S04]  /*1440*/  LDG.E R11, desc[UR4][R12.64+0x18] ;  /* 0x000018040c0b7981 */ /* 0x000f28000c1e1900 */
[----:B------:R-:W5:Y:S01]  /*1450*/  LDG.E R10, desc[UR4][R12.64+0x4] ;  /* 0x000004040c0a7981 */ /* 0x000f62000c1e1900 */
[----:B------:R-:W-:Y:S01]  /*1460*/  IMAD.MOV.U32 R18, RZ, RZ, 0x2 ;  /* 0x00000002ff127424 */ /* 0x000fe200078e00ff */
[----:B------:R-:W-:Y:S01]  /*1470*/  BSSY.RECONVERGENT B2, `(.L_x_40) ;  /* 0x00000dd000027945 */ /* 0x000fe20003800200 */
[----:B-1----:R-:W-:Y:S01]  /*1480*/  IMAD.WIDE.U32 R14, R0, 0x4, R14 ;  /* 0x00000004000e7825 */ /* 0x002fe200078e000e */
[----:B--2---:R1:W-:Y:S01]  /*1490*/  STG.E desc[UR4][R12.64+0x18], R4 ;  /* 0x000018040c007986 */ /* 0x0043e2000c101904 */
[----:B---3--:R-:W-:-:S03]  /*14a0*/  ISETP.NE.AND P1, PT, R4, R5, PT ;  /* 0x000000050400720c */ /* 0x008fc60003f25270 */
[----:B------:R1:W-:Y:S01]  /*14b0*/  STG.E desc[UR4][R12.64+0x4], R5 ;  /* 0x000004050c007986 */ /* 0x0003e2000c101904 */
[----:B----4-:R-:W-:-:S03]  /*14c0*/  ISETP.NE.AND P0, PT, R4, R11, PT ;  /* 0x0000000b0400720c */ /* 0x010fc60003f05270 */
[----:B------:R1:W-:Y:S01]  /*14d0*/  STG.E desc[UR4][R12.64], R11 ;  /* 0x0000000b0c007986 */ /* 0x0003e2000c101904 */
[----:B0-----:R-:W-:Y:S02]  /*14e0*/  SEL R16, RZ, 0x1, P1 ;  /* 0x00000001ff107807 */ /* 0x001fe40000800000 */
[C---:B-----5:R-:W-:Y:S01]  /*14f0*/  ISETP.NE.AND P2, PT, R10.reuse, R11, PT ;  /* 0x0000000b0a00720c */ /* 0x060fe20003f45270 */
[----:B------:R1:W-:Y:S01]  /*1500*/  STG.E desc[UR4][R12.64+0x1c], R10 ;  /* 0x00001c0a0c007986 */ /* 0x0003e2000c101904 */
[----:B------:R-:W-:Y:S01]  /*1510*/  ISETP.NE.AND P3, PT, R10, R5, PT ;  /* 0x000000050a00720c */ /* 0x000fe20003f65270 */
[----:B------:R-:W-:-:S04]  /*1520*/  @P1 IMAD.MOV R18, RZ, RZ, 0x1 ;  /* 0x00000001ff121424 */ /* 0x000fc800078e02ff */
[----:B------:R-:W-:-:S05]  /*1530*/  @P0 IMAD.MOV R18, RZ, RZ, R16 ;  /* 0x000000ffff120224 */ /* 0x000fca00078e0210 */
[----:B------:R-:W-:Y:S01]  /*1540*/  IADD3 R16, PT, PT, R18, 0x1, RZ ;  /* 0x0000000112107810 */ /* 0x000fe20007ffe0ff */
[----:B------:R-:W-:-:S04]  /*1550*/  @P2 IMAD.MOV R16, RZ, RZ, R18 ;  /* 0x000000ffff102224 */ /* 0x000fc800078e0212 */
[----:B------:R-:W-:Y:S02]  /*1560*/  VIADD R17, R16, 0x1 ;  /* 0x0000000110117836 */ /* 0x000fe40000000000 */
[----:B------:R-:W-:-:S05]  /*1570*/  @P3 IMAD.MOV R17, RZ, RZ, R16 ;  /* 0x000000ffff113224 */ /* 0x000fca00078e0210 */
[----:B------:R1:W-:Y:S01]  /*1580*/  STG.E desc[UR4][R14.64], R17 ;  /* 0x000000110e007986 */ /* 0x0003e2000c101904 */
[----:B------:R-:W-:-:S13]  /*1590*/  ISETP.NE.AND P4, PT, R17, 0x1, PT ;  /* 0x000000011100780c */ /* 0x000fda0003f85270 */
[----:B-1----:R-:W-:Y:S05]  /*15a0*/  @!P4 BRA `(.L_x_41) ;  /* 0x0000000000b8c947 */ /* 0x002fea0003800000 */
[----:B------:R-:W-:Y:S01]  /*15b0*/  ISETP.NE.AND P0, PT, R17, RZ, PT ;  /* 0x000000ff1100720c */ /* 0x000fe20003f05270 */
[----:B------:R-:W-:-:S12]  /*15c0*/  BSSY.RECONVERGENT B1, `(.L_x_42) ;  /* 0x000002b000017945 */ /* 0x000fd80003800200 */
[----:B------:R-:W-:Y:S05]  /*15d0*/  @P0 BRA `(.L_x_43) ;  /* 0x0000000000a40947 */ /* 0x000fea0003800000 */
[----:B------:R-:W-:Y:S01]  /*15e0*/  BSSY.RECONVERGENT B3, `(.L_x_44) ;  /* 0x0000014000037945 */ /* 0x000fe20003800200 */
[----:B------:R-:W-:Y:S01]  /*15f0*/  IADD3 R0, PT, PT, R3, 0x1, RZ ;  /* 0x0000000103007810 */ /* 0x000fe20007ffe0ff */
[----:B------:R-:W-:-:S07]  /*1600*/  IMAD.MOV.U32 R14, RZ, RZ, RZ ;  /* 0x000000ffff0e7224 */ /* 0x000fce00078e00ff */
.L_x_47:
[----:B------:R-:W-:Y:S01]  /*1610*/  ISETP.NE.AND P0, PT, R14, R3, PT ;  /* 0x000000030e00720c */ /* 0x000fe20003f05270 */
[----:B------:R-:W-:Y:S01]  /*1620*/  BSSY.RECONVERGENT B4, `(.L_x_45) ;  /* 0x000000c000047945 */ /* 0x000fe20003800200 */
[----:B------:R-:W-:-:S11]  /*1630*/  IMAD.MOV.U32 R15, RZ, RZ, R0 ;  /* 0x000000ffff0f7224 */ /* 0x000fd600078e0000 */
[----:B0-----:R-:W-:Y:S05]  /*1640*/  @!P0 BRA `(.L_x_46) ;  /* 0x0000000000248947 */ /* 0x001fea0003800000 */
[----:B------:R-:W-:-:S05]  /*1650*/  IMAD.WIDE R12, R14, 0x4, R8 ;  /* 0x000000040e0c7825 */ /* 0x000fca00078e0208 */
[----:B------:R-:W2:Y:S02]  /*1660*/  LDG.E R16, desc[UR4][R12.64] ;  /* 0x000000040c107981 */ /* 0x000ea4000c1e1900 */
[----:B--2---:R-:W-:-:S04]  /*1670*/  ISETP.NE.AND P0, PT, R16, R11, PT ;  /* 0x0000000b1000720c */ /* 0x004fc80003f05270 */
[----:B------:R-:W-:-:S04]  /*1680*/  SEL R15, R4, R16, !P0 ;  /* 0x00000010040f7207 */ /* 0x000fc80004000000 */
[----:B------:R-:W-:-:S04]  /*1690*/  ISETP.NE.AND P1, PT, R15, R5, PT ;  /* 0x000000050f00720c */ /* 0x000fc80003f25270 */
[----:B------:R-:W-:Y:S02]  /*16a0*/  ISETP.EQ.OR P0, PT, R16, R11, !P1 ;  /* 0x0000000b1000720c */ /* 0x000fe40004f02670 */
[----:B------:R-:W-:Y:S01]  /*16b0*/  SEL R17, R10, R15, !P1 ;  /* 0x0000000f0a117207 */ /* 0x000fe20004800000 */
[----:B------:R-:W-:-:S10]  /*16c0*/  IMAD.MOV.U32 R15, RZ, RZ, R14 ;  /* 0x000000ffff0f7224 */ /* 0x000fd400078e000e */
[----:B------:R0:W-:Y:S02]  /*16d0*/  @P0 STG.E desc[UR4][R12.64], R17 ;  /* 0x000000110c000986 */ /* 0x0001e4000c101904 */
.L_x_46:
[----:B------:R-:W-:Y:S05]  /*16e0*/  BSYNC.RECONVERGENT B4 ;  /* 0x0000000000047941 */ /* 0x000fea0003800200 */
.L_x_45:
[C---:B------:R-:W-:Y:S02]  /*16f0*/  ISETP.GE.AND P0, PT, R15.reuse, 0x5, PT ;  /* 0x000000050f00780c */ /* 0x040fe40003f06270 */
[----:B------:R-:W-:-:S11]  /*1700*/  IADD3 R14, PT, PT, R15, 0x1, RZ ;  /* 0x000000010f0e7810 */ /* 0x000fd60007ffe0ff */
[----:B------:R-:W-:Y:S05]  /*1710*/  @!P0 BRA `(.L_x_47) ;  /* 0xfffffffc00bc8947 */ /* 0x000fea000383ffff */
[----:B------:R-:W-:Y:S05]  /*1720*/  BSYNC.RECONVERGENT B3 ;  /* 0x0000000000037941 */ /* 0x000fea0003800200 */
.L_x_44:
[----:B------:R-:W1:Y:S01]  /*1730*/  LDC.64 R8, c[0x0][0x398] ;  /* 0x0000e600ff087b82 */ /* 0x000e620000000a00 */
[----:B------:R-:W-:-:S07]  /*1740*/  IMAD.MOV.U32 R14, RZ, RZ, RZ ;  /* 0x000000ffff0e7224 */ /* 0x000fce00078e00ff */
.L_x_50:
[----:B------:R-:W-:Y:S01]  /*1750*/  ISETP.NE.AND P0, PT, R14, R3, PT ;  /* 0x000000030e00720c */ /* 0x000fe20003f05270 */
[----:B------:R-:W-:Y:S01]  /*1760*/  BSSY.RECONVERGENT B3, `(.L_x_48) ;  /* 0x000000d000037945 */ /* 0x000fe20003800200 */
[----:B------:R-:W-:-:S11]  /*1770*/  IMAD.MOV.U32 R15, RZ, RZ, R0 ;  /* 0x000000ffff0f7224 */ /* 0x000fd600078e0000 */
[----:B--2---:R-:W-:Y:S05]  /*1780*/  @!P0 BRA `(.L_x_49) ;  /* 0x0000000000288947 */ /* 0x004fea0003800000 */
[----:B0-----:R-:W-:-:S04]  /*1790*/  IMAD.IADD R13, R2, 0x1, R14 ;  /* 0x00000001020d7824 */ /* 0x001fc800078e020e */
[----:B-1----:R-:W-:-:S05]  /*17a0*/  IMAD.WIDE R12, R13, 0x4, R8 ;  /* 0x000000040d0c7825 */ /* 0x002fca00078e0208 */
[----:B------:R-:W2:Y:S02]  /*17b0*/  LDG.E R15, desc[UR4][R12.64] ;  /* 0x000000040c0f7981 */ /* 0x000ea4000c1e1900 */
[----:B--2---:R-:W-:-:S04]  /*17c0*/  ISETP.NE.AND P0, PT, R15, R4, PT ;  /* 0x000000040f00720c */ /* 0x004fc80003f05270 */
[----:B------:R-:W-:-:S04]  /*17d0*/  SEL R16, R11, R15, !P0 ;  /* 0x0000000f0b107207 */ /* 0x000fc80004000000 */
[----:B------:R-:W-:-:S04]  /*17e0*/  ISETP.NE.AND P1, PT, R16, R10, PT ;  /* 0x0000000a1000720c */ /* 0x000fc80003f25270 */
[----:B------:R-:W-:Y:S02]  /*17f0*/  ISETP.EQ.OR P0, PT, R15, R4, !P1 ;  /* 0x000000040f00720c */ /* 0x000fe40004f02670 */
[----:B------:R-:W-:Y:S02]  /*1800*/  SEL R17, R5, R16, !P1 ;  /* 0x0000001005117207 */ /* 0x000fe40004800000 */
[----:B------:R-:W-:-:S09]  /*1810*/  MOV R15, R14 ;  /* 0x0000000e000f7202 */ /* 0x000fd20000000f00 */
[----:B------:R2:W-:Y:S02]  /*1820*/  @P0 STG.E desc[UR4][R12.64], R17 ;  /* 0x000000110c000986 */ /* 0x0005e4000c101904 */
.L_x_49:
[----:B------:R-:W-:Y:S05]  /*1830*/  BSYNC.RECONVERGENT B3 ;  /* 0x0000000000037941 */ /* 0x000fea0003800200 */
.L_x_48:
[C---:B------:R-:W-:Y:S01]  /*1840*/  ISETP.GE.AND P0, PT, R15.reuse, 0x5, PT ;  /* 0x000000050f00780c */ /* 0x040fe20003f06270 */
[----:B------:R-:W-:-:S12]  /*1850*/  VIADD R14, R15, 0x1 ;  /* 0x000000010f0e7836 */ /* 0x000fd80000000000 */
[----:B------:R-:W-:Y:S05]  /*1860*/  @!P0 BRA `(.L_x_50) ;  /* 0xfffffffc00b88947 */ /* 0x000fea000383ffff */
.L_x_43:
[----:B------:R-:W-:Y:S05]  /*1870*/  BSYNC.RECONVERGENT B1 ;  /* 0x0000000000017941 */ /* 0x000fea0003800200 */
.L_x_42:
[----:B------:R-:W-:Y:S05]  /*1880*/  BRA `(.L_x_51) ;  /* 0x00000008006c7947 */ /* 0x000fea0003800000 */
.L_x_41:
[C---:B------:R-:W-:Y:S01]  /*1890*/  SEL R13, R4.reuse, 0x63, !P1 ;  /* 0x00000063040d7807 */ /* 0x040fe20004800000 */
[----:B------:R-:W-:Y:S01]  /*18a0*/  BSSY.RECONVERGENT B1, `(.L_x_52) ;  /* 0x0000016000017945 */ /* 0x000fe20003800200 */
[----:B------:R-:W-:Y:S02]  /*18b0*/  VIADD R0, R3, 0x1 ;  /* 0x0000000103007836 */ /* 0x000fe40000000000 */
[----:B------:R-:W-:-:S04]  /*18c0*/  SEL R13, R4, R13, !P0 ;  /* 0x0000000d040d7207 */ /* 0x000fc80004000000 */
[----:B------:R-:W-:-:S04]  /*18d0*/  SEL R13, R10, R13, !P3 ;  /* 0x0000000d0a0d7207 */ /* 0x000fc80005800000 */
[----:B------:R-:W-:-:S04]  /*18e0*/  SEL R14, R10, R13, !P2 ;  /* 0x0000000d0a0e7207 */ /* 0x000fc80005000000 */
[----:B------:R-:W-:-:S04]  /*18f0*/  ISETP.NE.AND P0, PT, R11, R14, PT ;  /* 0x0000000e0b00720c */ /* 0x000fc80003f05270 */
[----:B------:R-:W-:-:S13]  /*1900*/  ISETP.EQ.OR P0, PT, R4, R14, !P0 ;  /* 0x0000000e0400720c */ /* 0x000fda0004702670 */
[----:B------:R-:W-:Y:S05]  /*1910*/  @P0 BRA `(.L_x_53) ;  /* 0x0000000000380947 */ /* 0x000fea0003800000 */
[----:B------:R-:W-:-:S07]  /*1920*/  IMAD.MOV.U32 R15, RZ, RZ, RZ ;  /* 0x000000ffff0f7224 */ /* 0x000fce00078e00ff */
.L_x_56:
[----:B------:R-:W-:Y:S01]  /*1930*/  ISETP.NE.AND P1, PT, R15, R3, PT ;  /* 0x000000030f00720c */ /* 0x000fe20003f25270 */
[----:B------:R-:W-:Y:S01]  /*1940*/  BSSY.RECONVERGENT B3, `(.L_x_54) ;  /* 0x0000008000037945 */ /* 0x000fe20003800200 */
[----:B------:R-:W-:-:S11]  /*1950*/  MOV R16, R0 ;  /* 0x0000000000107202 */ /* 0x000fd60000000f00 */
[----:B0-----:R-:W-:Y:S05]  /*1960*/  @!P1 BRA `(.L_x_55) ;  /* 0x0000000000149947 */ /* 0x001fea0003800000 */
[----:B------:R-:W-:-:S05]  /*1970*/  IMAD.WIDE R12, R15, 0x4, R8 ;  /* 0x000000040f0c7825 */ /* 0x000fca00078e0208 */
[----:B------:R-:W2:Y:S02]  /*1980*/  LDG.E R16, desc[UR4][R12.64] ;  /* 0x000000040c107981 */ /* 0x000ea4000c1e1900 */
[----:B--2---:R-:W-:Y:S01]  /*1990*/  ISETP.NE.AND P1, PT, R16, R11, PT ;  /* 0x0000000b1000720c */ /* 0x004fe20003f25270 */
[----:B------:R-:W-:-:S12]  /*19a0*/  IMAD.MOV.U32 R16, RZ, RZ, R15 ;  /* 0x000000ffff107224 */ /* 0x000fd800078e000f */
[----:B------:R0:W-:Y:S02]  /*19b0*/  @!P1 STG.E desc[UR4][R12.64], R4 ;  /* 0x000000040c009986 */ /* 0x0001e4000c101904 */
.L_x_55:
[----:B------:R-:W-:Y:S05]  /*19c0*/  BSYNC.RECONVERGENT B3 ;  /* 0x0000000000037941 */ /* 0x000fea0003800200 */
.L_x_54:
[C---:B------:R-:W-:Y:S01]  /*19d0*/  ISETP.GE.AND P1, PT, R16.reuse, 0x5, PT ;  /* 0x000000051000780c */ /* 0x040fe20003f26270 */
[----:B------:R-:W-:-:S12]  /*19e0*/  VIADD R15, R16, 0x1 ;  /* 0x00000001100f7836 */ /* 0x000fd80000000000 */
[----:B------:R-:W-:Y:S05]  /*19f0*/  @!P1 BRA `(.L_x_56) ;  /* 0xfffffffc00cc9947 */ /* 0x000fea000383ffff */
.L_x_53:
[----:B------:R-:W-:Y:S05]  /*1a00*/  BSYNC.RECONVERGENT B1 ;  /* 0x0000000000017941 */ /* 0x000fea0003800200 */
.L_x_52:
[-C--:B------:R-:W-:Y:S01]  /*1a10*/  ISETP.NE.AND P1, PT, R5, R14.reuse, PT ;  /* 0x0000000e0500720c */ /* 0x080fe20003f25270 */
[----:B------:R-:W-:Y:S03]  /*1a20*/  BSSY.RECONVERGENT B1, `(.L_x_57) ;  /* 0x0000011000017945 */ /* 0x000fe60003800200 */
[----:B------:R-:W-:-:S13]  /*1a30*/  ISETP.EQ.OR P1, PT, R4, R14, !P1 ;  /* 0x0000000e0400720c */ /* 0x000fda0004f22670 */
[----:B------:R-:W-:Y:S05]  /*1a40*/  @P1 BRA `(.L_x_58) ;  /* 0x0000000000381947 */ /* 0x000fea0003800000 */
[----:B------:R-:W-:-:S07]  /*1a50*/  IMAD.MOV.U32 R15, RZ, RZ, RZ ;  /* 0x000000ffff0f7224 */ /* 0x000fce00078e00ff */
.L_x_61:
[----:B------:R-:W-:Y:S01]  /*1a60*/  ISETP.NE.AND P2, PT, R15, R3, PT ;  /* 0x000000030f00720c */ /* 0x000fe20003f45270 */
[----:B------:R-:W-:Y:S01]  /*1a70*/  BSSY.RECONVERGENT B3, `(.L_x_59) ;  /* 0x0000008000037945 */ /* 0x000fe20003800200 */
[----:B------:R-:W-:-:S11]  /*1a80*/  MOV R16, R0 ;  /* 0x0000000000107202 */ /* 0x000fd60000000f00 */
[----:B-1----:R-:W-:Y:S05]  /*1a90*/  @!P2 BRA `(.L_x_60) ;  /* 0x000000000014a947 */ /* 0x002fea0003800000 */
[----:B0-----:R-:W-:-:S05]  /*1aa0*/  IMAD.WIDE R12, R15, 0x4, R8 ;  /* 0x000000040f0c7825 */ /* 0x001fca00078e0208 */
[----:B------:R-:W2:Y:S02]  /*1ab0*/  LDG.E R16, desc[UR4][R12.64] ;  /* 0x000000040c107981 */ /* 0x000ea4000c1e1900 */
[----:B--2---:R-:W-:Y:S01]  /*1ac0*/  ISETP.NE.AND P2, PT, R16, R5, PT ;  /* 0x000000051000720c */ /* 0x004fe20003f45270 */
[----:B------:R-:W-:-:S12]  /*1ad0*/  IMAD.MOV.U32 R16, RZ, RZ, R15 ;  /* 0x000000ffff107224 */ /* 0x000fd800078e000f */
[----:B------:R1:W-:Y:S02]  /*1ae0*/  @!P2 STG.E desc[UR4][R12.64], R4 ;  /* 0x000000040c00a986 */ /* 0x0003e4000c101904 */
.L_x_60:
[----:B------:R-:W-:Y:S05]  /*1af0*/  BSYNC.RECONVERGENT B3 ;  /* 0x0000000000037941 */ /* 0x000fea0003800200 */
.L_x_59:
[C---:B------:R-:W-:Y:S01]  /*1b00*/  ISETP.GE.AND P2, PT, R16.reuse, 0x5, PT ;  /* 0x000000051000780c */ /* 0x040fe20003f46270 */
[----:B------:R-:W-:-:S12]  /*1b10*/  VIADD R15, R16, 0x1 ;  /* 0x00000001100f7836 */ /* 0x000fd80000000000 */
[----:B------:R-:W-:Y:S05]  /*1b20*/  @!P2 BRA `(.L_x_61) ;  /* 0xfffffffc00cca947 */ /* 0x000fea000383ffff */
.L_x_58:
[----:B------:R-:W-:Y:S05]  /*1b30*/  BSYNC.RECONVERGENT B1 ;  /* 0x0000000000017941 */ /* 0x000fea0003800200 */
.L_x_57:
[-C--:B------:R-:W-:Y:S01]  /*1b40*/  ISETP.NE.AND P2, PT, R11, R14.reuse, PT ;  /* 0x0000000e0b00720c */ /* 0x080fe20003f45270 */
[----:B------:R-:W-:Y:S03]  /*1b50*/  BSSY.RECONVERGENT B1, `(.L_x_62) ;  /* 0x0000011000017945 */ /* 0x000fe60003800200 */
[----:B------:R-:W-:-:S13]  /*1b60*/  ISETP.EQ.OR P2, PT, R10, R14, !P2 ;  /* 0x0000000e0a00720c */ /* 0x000fda0005742670 */
[----:B------:R-:W-:Y:S05]  /*1b70*/  @P2 BRA `(.L_x_63) ;  /* 0x0000000000382947 */ /* 0x000fea0003800000 */
[----:B------:R-:W-:-:S07]  /*1b80*/  IMAD.MOV.U32 R15, RZ, RZ, RZ ;  /* 0x000000ffff0f7224 */ /* 0x000fce00078e00ff */
.L_x_66:
[----:B------:R-:W-:Y:S01]  /*1b90*/  ISETP.NE.AND P3, PT, R15, R3, PT ;  /* 0x000000030f00720c */ /* 0x000fe20003f65270 */
[----:B------:R-:W-:Y:S01]  /*1ba0*/  BSSY.RECONVERGENT B3, `(.L_x_64) ;  /* 0x0000008000037945 */ /* 0x000fe20003800200 */
[----:B------:R-:W-:-:S11]  /*1bb0*/  MOV R16, R0 ;  /* 0x0000000000107202 */ /* 0x000fd60000000f00 */
[----:B--2---:R-:W-:Y:S05]  /*1bc0*/  @!P3 BRA `(.L_x_65) ;  /* 0x000000000014b947 */ /* 0x004fea0003800000 */
[----:B01----:R-:W-:-:S05]  /*1bd0*/  IMAD.WIDE R12, R15, 0x4, R8 ;  /* 0x000000040f0c7825 */ /* 0x003fca00078e0208 */
[----:B------:R-:W2:Y:S02]  /*1be0*/  LDG.E R16, desc[UR4][R12.64] ;  /* 0x000000040c107981 */ /* 0x000ea4000c1e1900 */
[----:B--2---:R-:W-:Y:S01]  /*1bf0*/  ISETP.NE.AND P3, PT, R16, R11, PT ;  /* 0x0000000b1000720c */ /* 0x004fe20003f65270 */
[----:B------:R-:W-:-:S12]  /*1c00*/  IMAD.MOV.U32 R16, RZ, RZ, R15 ;  /* 0x000000ffff107224 */ /* 0x000fd800078e000f */
[----:B------:R2:W-:Y:S02]  /*1c10*/  @!P3 STG.E desc[UR4][R12.64], R10 ;  /* 0x0000000a0c00b986 */ /* 0x0005e4000c101904 */
.L_x_65:
[----:B------:R-:W-:Y:S05]  /*1c20*/  BSYNC.RECONVERGENT B3 ;  /* 0x0000000000037941 */ /* 0x000fea0003800200 */
.L_x_64:
[C---:B------:R-:W-:Y:S01]  /*1c30*/  ISETP.GE.AND P3, PT, R16.reuse, 0x5, PT ;  /* 0x000000051000780c */ /* 0x040fe20003f66270 */
[----:B------:R-:W-:-:S12]  /*1c40*/  VIADD R15, R16, 0x1 ;  /* 0x00000001100f7836 */ /* 0x000fd80000000000 */
[----:B------:R-:W-:Y:S05]  /*1c50*/  @!P3 BRA `(.L_x_66) ;  /* 0xfffffffc00ccb947 */ /* 0x000fea000383ffff */
.L_x_63:
[----:B------:R-:W-:Y:S05]  /*1c60*/  BSYNC.RECONVERGENT B1 ;  /* 0x0000000000017941 */ /* 0x000fea0003800200 */
.L_x_62:
[-C--:B------:R-:W-:Y:S01]  /*1c70*/  ISETP.NE.AND P3, PT, R5, R14.reuse, PT ;  /* 0x0000000e0500720c */ /* 0x080fe20003f65270 */
[----:B------:R-:W-:Y:S03]  /*1c80*/  BSSY.RECONVERGENT B1, `(.L_x_67) ;  /* 0x0000011000017945 */ /* 0x000fe60003800200 */
[----:B------:R-:W-:-:S13]  /*1c90*/  ISETP.EQ.OR P3, PT, R10, R14, !P3 ;  /* 0x0000000e0a00720c */ /* 0x000fda0005f62670 */
[----:B------:R-:W-:Y:S05]  /*1ca0*/  @P3 BRA `(.L_x_68) ;  /* 0x0000000000383947 */ /* 0x000fea0003800000 */
[----:B------:R-:W-:-:S07]  /*1cb0*/  IMAD.MOV.U32 R14, RZ, RZ, RZ ;  /* 0x000000ffff0e7224 */ /* 0x000fce00078e00ff */
.L_x_71:
[----:B------:R-:W-:Y:S01]  /*1cc0*/  ISETP.NE.AND P4, PT, R14, R3, PT ;  /* 0x000000030e00720c */ /* 0x000fe20003f85270 */
[----:B------:R-:W-:Y:S01]  /*1cd0*/  BSSY.RECONVERGENT B3, `(.L_x_69) ;  /* 0x0000008000037945 */ /* 0x000fe20003800200 */
[----:B------:R-:W-:-:S11]  /*1ce0*/  MOV R15, R0 ;  /* 0x00000000000f7202 */ /* 0x000fd60000000f00 */
[----:B---3--:R-:W-:Y:S05]  /*1cf0*/  @!P4 BRA `(.L_x_70) ;  /* 0x000000000014c947 */ /* 0x008fea0003800000 */
[----:B012---:R-:W-:-:S05]  /*1d00*/  IMAD.WIDE R12, R14, 0x4, R8 ;  /* 0x000000040e0c7825 */ /* 0x007fca00078e0208 */
[----:B------:R-:W2:Y:S01]  /*1d10*/  LDG.E R16, desc[UR4][R12.64] ;  /* 0x000000040c107981 */ /* 0x000ea2000c1e1900 */
[----:B------:R-:W-:Y:S01]  /*1d20*/  IMAD.MOV.U32 R15, RZ, RZ, R14 ;  /* 0x000000ffff0f7224 */ /* 0x000fe200078e000e */
[----:B--2---:R-:W-:-:S13]  /*1d30*/  ISETP.NE.AND P4, PT, R16, R5, PT ;  /* 0x000000051000720c */ /* 0x004fda0003f85270 */
[----:B------:R3:W-:Y:S02]  /*1d40*/  @!P4 STG.E desc[UR4][R12.64], R10 ;  /* 0x0000000a0c00c986 */ /* 0x0007e4000c101904 */
.L_x_70:
[----:B------:R-:W-:Y:S05]  /*1d50*/  BSYNC.RECONVERGENT B3 ;  /* 0x0000000000037941 */ /* 0x000fea0003800200 */
.L_x_69:
[C---:B------:R-:W-:Y:S01]  /*1d60*/  ISETP.GE.AND P4, PT, R15.reuse, 0x5, PT ;  /* 0x000000050f00780c */ /* 0x040fe20003f86270 */
[----:B------:R-:W-:-:S12]  /*1d70*/  VIADD R14, R15, 0x1 ;  /* 0x000000010f0e7836 */ /* 0x000fd80000000000 */
[----:B------:R-:W-:Y:S05]  /*1d80*/  @!P4 BRA `(.L_x_71) ;  /* 0xfffffffc00ccc947 */ /* 0x000fea000383ffff */
.L_x_68:
[----:B------:R-:W-:Y:S05]  /*1d90*/  BSYNC.RECONVERGENT B1 ;  /* 0x0000000000017941 */ /* 0x000fea0003800200 */
.L_x_67:
[----:B------:R-:W-:Y:S04]  /*1da0*/  BSSY.RECONVERGENT B1, `(.L_x_72) ;  /* 0x0000012000017945 */ /* 0x000fe80003800200 */
[----:B------:R-:W-:Y:S05]  /*1db0*/  @P0 BRA `(.L_x_73) ;  /* 0x0000000000400947 */ /* 0x000fea0003800000 */
[----:B0123--:R-:W0:Y:S01]  /*1dc0*/  LDC.64 R12, c[0x0][0x398] ;  /* 0x0000e600ff0c7b82 */ /* 0x00fe220000000a00 */
[----:B------:R-:W-:-:S07]  /*1dd0*/  IMAD.MOV.U32 R14, RZ, RZ, RZ ;  /* 0x000000ffff0e7224 */ /* 0x000fce00078e00ff */
.L_x_76:
[----:B------:R-:W-:Y:S01]  /*1de0*/  ISETP.NE.AND P0, PT, R14, R3, PT ;  /* 0x000000030e00720c */ /* 0x000fe20003f05270 */
[----:B------:R-:W-:Y:S01]  /*1df0*/  BSSY.RECONVERGENT B3, `(.L_x_74) ;  /* 0x0000009000037945 */ /* 0x000fe20003800200 */
[----:B------:R-:W-:-:S11]  /*1e00*/  MOV R15, R0 ;  /* 0x00000000000f7202 */ /* 0x000fd60000000f00 */
[----:B-1----:R-:W-:Y:S05]  /*1e10*/  @!P0 BRA `(.L_x_75) ;  /* 0x0000000000188947 */ /* 0x002fea0003800000 */
[----:B------:R-:W-:-:S04]  /*1e20*/  IMAD.IADD R9, R2, 0x1, R14 ;  /* 0x0000000102097824 */ /* 0x000fc800078e020e */
[----:B0-----:R-:W-:-:S05]  /*1e30*/  IMAD.WIDE R8, R9, 0x4, R12 ;  /* 0x0000000409087825 */ /* 0x001fca00078e020c */
[----:B------:R-:W2:Y:S02]  /*1e40*/  LDG.E R15, desc[UR4][R8.64] ;  /* 0x00000004080f7981 */ /* 0x000ea4000c1e1900 */
[----:B--2---:R-:W-:Y:S01]  /*1e50*/  ISETP.NE.AND P0, PT, R15, R4, PT ;  /* 0x000000040f00720c */ /* 0x004fe20003f05270 */
[----:B------:R-:W-:-:S12]  /*1e60*/  IMAD.MOV.U32 R15, RZ, RZ, R14 ;  /* 0x000000ffff0f7224 */ /* 0x000fd800078e000e */
[----:B------:R1:W-:Y:S02]  /*1e70*/  @!P0 STG.E desc[UR4][R8.64], R11 ;  /* 0x0000000b08008986 */ /* 0x0003e4000c101904 */
.L_x_75:
[----:B------:R-:W-:Y:S05]  /*1e80*/  BSYNC.RECONVERGENT B3 ;  /* 0x0000000000037941 */ /* 0x000fea0003800200 */
.L_x_74:
[C---:B------:R-:W-:Y:S01]  /*1e90*/  ISETP.GE.AND P0, PT, R15.reuse, 0x5, PT ;  /* 0x000000050f00780c */ /* 0x040fe20003f06270 */
[----:B------:R-:W-:-:S12]  /*1ea0*/  VIADD R14, R15, 0x1 ;  /* 0x000000010f0e7836 */ /* 0x000fd80000000000 */
[----:B------:R-:W-:Y:S05]  /*1eb0*/  @!P0 BRA `(.L_x_76) ;  /* 0xfffffffc00c88947 */ /* 0x000fea000383ffff */
.L_x_73:
[----:B------:R-:W-:Y:S05]  /*1ec0*/  BSYNC.RECONVERGENT B1 ;  /* 0x0000000000017941 */ /* 0x000fea0003800200 */
.L_x_72:
[----:B------:R-:W-:Y:S04]  /*1ed0*/  BSSY.RECONVERGENT B1, `(.L_x_77) ;  /* 0x0000012000017945 */ /* 0x000fe80003800200 */
[----:B------:R-:W-:Y:S05]  /*1ee0*/  @P1 BRA `(.L_x_78) ;  /* 0x0000000000401947 */ /* 0x000fea0003800000 */
[----:B0123--:R-:W0:Y:S01]  /*1ef0*/  LDC.64 R12, c[0x0][0x398] ;  /* 0x0000e600ff0c7b82 */ /* 0x00fe220000000a00 */
[----:B------:R-:W-:-:S07]  /*1f00*/  HFMA2 R14, -RZ, RZ, 0, 0 ;  /* 0x00000000ff0e7431 */ /* 0x000fce00000001ff */
.L_x_81:
[----:B------:R-:W-:Y:S01]  /*1f10*/  ISETP.NE.AND P0, PT, R14, R3, PT ;  /* 0x000000030e00720c */ /* 0x000fe20003f05270 */
[----:B------:R-:W-:Y:S01]  /*1f20*/  BSSY.RECONVERGENT B3, `(.L_x_79) ;  /* 0x0000009000037945 */ /* 0x000fe20003800200 */
[----:B------:R-:W-:-:S11]  /*1f30*/  IMAD.MOV.U32 R15, RZ, RZ, R0 ;  /* 0x000000ffff0f7224 */ /* 0x000fd600078e0000 */
[----:B-1----:R-:W-:Y:S05]  /*1f40*/  @!P0 BRA `(.L_x_80) ;  /* 0x0000000000188947 */ /* 0x002fea0003800000 */
[----:B------:R-:W-:-:S04]  /*1f50*/  IMAD.IADD R9, R2, 0x1, R14 ;  /* 0x0000000102097824 */ /* 0x000fc800078e020e */
[----:B0-----:R-:W-:-:S05]  /*1f60*/  IMAD.WIDE R8, R9, 0x4, R12 ;  /* 0x0000000409087825 */ /* 0x001fca00078e020c */
[----:B------:R-:W2:Y:S02]  /*1f70*/  LDG.E R15, desc[UR4][R8.64] ;  /* 0x00000004080f7981 */ /* 0x000ea4000c1e1900 */
[----:B--2---:R-:W-:Y:S01]  /*1f80*/  ISETP.NE.AND P0, PT, R15, R4, PT ;  /* 0x000000040f00720c */ /* 0x004fe20003f05270 */
[----:B------:R-:W-:-:S12]  /*1f90*/  IMAD.MOV.U32 R15, RZ, RZ, R14 ;  /* 0x000000ffff0f7224 */ /* 0x000fd800078e000e */
[----:B------:R1:W-:Y:S02]  /*1fa0*/  @!P0 STG.E desc[UR4][R8.64], R5 ;  /* 0x0000000508008986 */ /* 0x0003e4000c101904 */
.L_x_80:
[----:B------:R-:W-:Y:S05]  /*1fb0*/  BSYNC.RECONVERGENT B3 ;  /* 0x0000000000037941 */ /* 0x000fea0003800200 */
.L_x_79:
[C---:B------:R-:W-:Y:S02]  /*1fc0*/  ISETP.GE.AND P0, PT, R15.reuse, 0x5, PT ;  /* 0x000000050f00780c */ /* 0x040fe40003f06270 */
[----:B------:R-:W-:-:S11]  /*1fd0*/  IADD3 R14, PT, PT, R15, 0x1, RZ ;  /* 0x000000010f0e7810 */ /* 0x000fd60007ffe0ff */
[----:B------:R-:W-:Y:S05]  /*1fe0*/  @!P0 BRA `(.L_x_81) ;  /* 0xfffffffc00c88947 */ /* 0x000fea000383ffff */
.L_x_78:
[----:B------:R-:W-:Y:S05]  /*1ff0*/  BSYNC.RECONVERGENT B1 ;  /* 0x0000000000017941 */ /* 0x000fea0003800200 */
.L_x_77:
[----:B------:R-:W-:Y:S04]  /*2000*/  BSSY.RECONVERGENT B1, `(.L_x_82) ;  /* 0x0000012000017945 */ /* 0x000fe80003800200 */
[----:B------:R-:W-:Y:S05]  /*2010*/  @P2 BRA `(.L_x_83) ;  /* 0x0000000000402947 */ /* 0x000fea0003800000 */
[----:B0123--:R-:W0:Y:S01]  /*2020*/  LDC.64 R12, c[0x0][0x398] ;  /* 0x0000e600ff0c7b82 */ /* 0x00fe220000000a00 */
[----:B------:R-:W-:-:S07]  /*2030*/  IMAD.MOV.U32 R4, RZ, RZ, RZ ;  /* 0x000000ffff047224 */ /* 0x000fce00078e00ff */
.L_x_86:
[----:B------:R-:W-:Y:S01]  /*2040*/  ISETP.NE.AND P0, PT, R4, R3, PT ;  /* 0x000000030400720c */ /* 0x000fe20003f05270 */
[----:B------:R-:W-:Y:S01]  /*2050*/  BSSY.RECONVERGENT B3, `(.L_x_84) ;  /* 0x0000009000037945 */ /* 0x000fe20003800200 */
[----:B------:R-:W-:-:S11]  /*2060*/  IMAD.MOV.U32 R14, RZ, RZ, R0 ;  /* 0x000000ffff0e7224 */ /* 0x000fd600078e0000 */
[----:B-1----:R-:W-:Y:S05]  /*2070*/  @!P0 BRA `(.L_x_85) ;  /* 0x0000000000188947 */ /* 0x002fea0003800000 */
[----:B------:R-:W-:-:S04]  /*2080*/  IMAD.IADD R9, R2, 0x1, R4 ;  /* 0x0000000102097824 */ /* 0x000fc800078e0204 */
[----:B0-----:R-:W-:-:S05]  /*2090*/  IMAD.WIDE R8, R9, 0x4, R12 ;  /* 0x0000000409087825 */ /* 0x001fca00078e020c */
[----:B------:R-:W2:Y:S01]  /*20a0*/  LDG.E R15, desc[UR4][R8.64] ;  /* 0x00000004080f7981 */ /* 0x000ea2000c1e1900 */
[----:B------:R-:W-:Y:S02]  /*20b0*/  MOV R14, R4 ;  /* 0x00000004000e7202 */ /* 0x000fe40000000f00 */
[----:B--2---:R-:W-:-:S13]  /*20c0*/  ISETP.NE.AND P0, PT, R15, R10, PT ;  /* 0x0000000a0f00720c */ /* 0x004fda0003f05270 */
[----:B------:R1:W-:Y:S02]  /*20d0*/  @!P0 STG.E desc[UR4][R8.64], R11 ;  /* 0x0000000b08008986 */ /* 0x0003e4000c101904 */
.L_x_85:
[----:B------:R-:W-:Y:S05]  /*20e0*/  BSYNC.RECONVERGENT B3 ;  /* 0x0000000000037941 */ /* 0x000fea0003800200 */
.L_x_84:
[C---:B------:R-:W-:Y:S01]  /*20f0*/  ISETP.GE.AND P0, PT, R14.reuse, 0x5, PT ;  /* 0x000000050e00780c */ /* 0x040fe20003f06270 */
[----:B------:R-:W-:-:S12]  /*2100*/  VIADD R4, R14, 0x1 ;  /* 0x000000010e047836 */ /* 0x000fd80000000000 */
[----:B------:R-:W-:Y:S05]  /*2110*/  @!P0 BRA `(.L_x_86) ;  /* 0xfffffffc00c88947 */ /* 0x000fea000383ffff */
.L_x_83:
[----:B------:R-:W-:Y:S05]  /*2120*/  BSYNC.RECONVERGENT B1 ;  /* 0x0000000000017941 */ /* 0x000fea0003800200 */
.L_x_82:
[----:B------:R-:W-:Y:S05]  /*2130*/  @P3 BRA `(.L_x_51) ;  /* 0x0000000000403947 */ /* 0x000fea0003800000 */
[----:B0123--:R-:W0:Y:S01]  /*2140*/  LDC.64 R12, c[0x0][0x398] ;  /* 0x0000e600ff0c7b82 */ /* 0x00fe220000000a00 */
[----:B------:R-:W-:-:S07]  /*2150*/  IMAD.MOV.U32 R4, RZ, RZ, RZ ;  /* 0x000000ffff047224 */ /* 0x000fce00078e00ff */
.L_x_89:
[----:B------:R-:W-:Y:S01]  /*2160*/  ISETP.NE.AND P0, PT, R4, R3, PT ;  /* 0x000000030400720c */ /* 0x000fe20003f05270 */
[----:B------:R-:W-:Y:S01]  /*2170*/  BSSY.RECONVERGENT B1, `(.L_x_87) ;  /* 0x0000009000017945 */ /* 0x000fe20003800200 */
[----:B------:R-:W-:-:S11]  /*2180*/  IMAD.MOV.U32 R11, RZ, RZ, R0 ;  /* 0x000000ffff0b7224 */ /* 0x000fd600078e0000 */
[----:B-1----:R-:W-:Y:S05]  /*2190*/  @!P0 BRA `(.L_x_88) ;  /* 0x0000000000188947 */ /* 0x002fea0003800000 */
[----:B------:R-:W-:-:S05]  /*21a0*/  IADD3 R9, PT, PT, R2, R4, RZ ;  /* 0x0000000402097210 */ /* 0x000fca0007ffe0ff */
[----:B0-----:R-:W-:-:S05]  /*21b0*/  IMAD.WIDE R8, R9, 0x4, R12 ;  /* 0x0000000409087825 */ /* 0x001fca00078e020c */
[----:B------:R-:W2:Y:S02]  /*21c0*/  LDG.E R11, desc[UR4][R8.64] ;  /* 0x00000004080b7981 */ /* 0x000ea4000c1e1900 */
[----:B--2---:R-:W-:Y:S01]  /*21d0*/  ISETP.NE.AND P0, PT, R11, R10, PT ;  /* 0x0000000a0b00720c */ /* 0x004fe20003f05270 */
[----:B------:R-:W-:-:S12]  /*21e0*/  IMAD.MOV.U32 R11, RZ, RZ, R4 ;  /* 0x000000ffff0b7224 */ /* 0x000fd800078e0004 */
[----:B------:R1:W-:Y:S02]  /*21f0*/  @!P0 STG.E desc[UR4][R8.64], R5 ;  /* 0x0000000508008986 */ /* 0x0003e4000c101904 */
.L_x_88:
[----:B------:R-:W-:Y:S05]  /*2200*/  BSYNC.RECONVERGENT B1 ;  /* 0x0000000000017941 */ /* 0x000fea0003800200 */
.L_x_87:
[C---:B------:R-:W-:Y:S01]  /*2210*/  ISETP.GE.AND P0, PT, R11.reuse, 0x5, PT ;  /* 0x000000050b00780c */ /* 0x040fe20003f06270 */
[----:B------:R-:W-:-:S12]  /*2220*/  VIADD R4, R11, 0x1 ;  /* 0x000000010b047836 */ /* 0x000fd80000000000 */
[----:B------:R-:W-:Y:S05]  /*2230*/  @!P0 BRA `(.L_x_89) ;  /* 0xfffffffc00c88947 */ /* 0x000fea000383ffff */
.L_x_51:
[----:B------:R-:W-:Y:S05]  /*2240*/  BSYNC.RECONVERGENT B2 ;  /* 0x0000000000027941 */ /* 0x000fea0003800200 */
.L_x_40:
[----:B------:R-:W-:-:S05]  /*2250*/  IMAD.WIDE R6, R3, 0x2, R6 ;  /* 0x0000000203067825 */ /* 0x000fca00078e0206 */
[----:B------:R-:W4:Y:S04]  /*2260*/  LDG.E.U16 R3, desc[UR4][R6.64] ;  /* 0x0000000406037981 */ /* 0x000f28000c1e1500 */
[----:B-1----:R-:W5:Y:S04]  /*2270*/  LDG.E.U16 R5, desc[UR4][R6.64+0x2] ;  /* 0x0000020406057981 */ /* 0x002f68000c1e1500 */
[----:B----4-:R-:W-:Y:S04]  /*2280*/  STG.E.U16 desc[UR4][R6.64+0xa], R3 ;  /* 0x00000a0306007986 */ /* 0x010fe8000c101504 */
[----:B-----5:R-:W-:Y:S01]  /*2290*/  STG.E.U16 desc[UR4][R6.64+0xc], R5 ;  /* 0x00000c0506007986 */ /* 0x020fe2000c101504 */
[----:B------:R-:W-:Y:S05]  /*22a0*/  EXIT ;  /* 0x000000000000794d */ /* 0x000fea0003800000 */
.L_x_90:
[----:B------:R-:W-:-:S00]  /*22b0*/  BRA `(.L_x_90) ;  /* 0xfffffffc00fc7947 */ /* 0x000fc0000383ffff */
[----:B------:R-:W-:-:S00]  /*22c0*/  NOP ;  /* 0x0000000000007918 */ /* 0x000fc00000000000 */
        /* <DEDUP_REMOVED lines=11> */
.L_x_176:


//--------------------- .text._Z14calProbabilityPfS_S_ --------------------------
	.section	.text._Z14calProbabilityPfS_S_,"ax",@progbits
	.align	128
        .global         _Z14calProbabilityPfS_S_
        .type           _Z14calProbabilityPfS_S_,@function
        .size           _Z14calProbabilityPfS_S_,(.L_x_173 - _Z14calProbabilityPfS_S_)
        .other          _Z14calProbabilityPfS_S_,@"STO_CUDA_ENTRY STV_DEFAULT"
_Z14calProbabilityPfS_S_:
.text._Z14calProbabilityPfS_S_:
[----:B------:R-:W-:Y:S01]  /*0000*/  LDC R1, c[0x0][0x37c] ;  /* 0x0000df00ff017b82 */ /* 0x000fe20000000800 */
[----:B------:R-:W0:Y:S07]  /*0010*/  S2R R0, SR_TID.X ;  /* 0x0000000000007919 */ /* 0x000e2e0000002100 */
[----:B------:R-:W0:Y:S01]  /*0020*/  S2UR UR6, SR_CTAID.X ;  /* 0x00000000000679c3 */ /* 0x000e220000002500 */
[----:B------:R-:W1:Y:S07]  /*0030*/  LDCU.64 UR4, c[0x0][0x358] ;  /* 0x00006b00ff0477ac */ /* 0x000e6e0008000a00 */
[----:B------:R-:W0:Y:S08]  /*0040*/  LDC R5, c[0x0][0x360] ;  /* 0x0000d800ff057b82 */ /* 0x000e300000000800 */
[----:B------:R-:W2:Y:S01]  /*0050*/  LDC.64 R2, c[0x0][0x390] ;  /* 0x0000e400ff027b82 */ /* 0x000ea20000000a00 */
[----:B0-----:R-:W-:-:S04]  /*0060*/  IMAD R0, R5, UR6, R0 ;  /* 0x0000000605007c24 */ /* 0x001fc8000f8e0200 */
[----:B--2---:R-:W-:-:S06]  /*0070*/  IMAD.WIDE.U32 R2, R0, 0x4, R2 ;  /* 0x0000000400027825 */ /* 0x004fcc00078e0002 */
[----:B-1----:R-:W2:Y:S01]  /*0080*/  LDG.E R2, desc[UR4][R2.64] ;  /* 0x0000000402027981 */ /* 0x002ea2000c1e1900 */
[----:B------:R-:W-:Y:S01]  /*0090*/  BSSY.RECONVERGENT B0, `(.L_x_91) ;  /* 0x000000f000007945 */ /* 0x000fe20003800200 */
[----:B--2---:R-:W0:Y:S08]  /*00a0*/  F2F.F64.F32 R6, R2 ;  /* 0x0000000200067310 */ /* 0x004e300000201800 */
[----:B0-----:R-:W0:Y:S01]  /*00b0*/  MUFU.RCP64H R5, R7 ;  /* 0x0000000700057308 */ /* 0x001e220000001800 */
[----:B------:R-:W-:-:S05]  /*00c0*/  VIADD R4, R7, 0x300402 ;  /* 0x0030040207047836 */ /* 0x000fca0000000000 */
[----:B------:R-:W-:Y:S01]  /*00d0*/  FSETP.GEU.AND P0, PT, |R4|, 5.8789094863358348022e-39, PT ;  /* 0x004004020400780b */ /* 0x000fe20003f0e200 */
[----:B0-----:R-:W-:-:S08]  /*00e0*/  DFMA R8, -R6, R4, 1 ;  /* 0x3ff000000608742b */ /* 0x001fd00000000104 */
[----:B------:R-:W-:-:S08]  /*00f0*/  DFMA R8, R8, R8, R8 ;  /* 0x000000080808722b */ /* 0x000fd00000000008 */
[----:B------:R-:W-:-:S08]  /*0100*/  DFMA R8, R4, R8, R4 ;  /* 0x000000080408722b */ /* 0x000fd00000000004 */
[----:B------:R-:W-:-:S08]  /*0110*/  DFMA R10, -R6, R8, 1 ;  /* 0x3ff00000060a742b */ /* 0x000fd00000000108 */
[----:B------:R-:W-:Y:S01]  /*0120*/  DFMA R4, R8, R10, R8 ;  /* 0x0000000a0804722b */ /* 0x000fe20000000008 */
[----:B------:R-:W-:Y:S10]  /*0130*/  @P0 BRA `(.L_x_92) ;  /* 0x0000000000100947 */ /* 0x000ff40003800000 */
[----:B------:R-:W-:-:S05]  /*0140*/  LOP3.LUT R2, R7, 0x7fffffff, RZ, 0xc0, !PT ;  /* 0x7fffffff07027812 */ /* 0x000fca00078ec0ff */
[----:B------:R-:W-:Y:S01]  /*0150*/  VIADD R8, R2, 0xfff00000 ;  /* 0xfff0000002087836 */ /* 0x000fe20000000000 */
[----:B------:R-:W-:-:S07]  /*0160*/  MOV R2, 0x180 ;  /* 0x0000018000027802 */ /* 0x000fce0000000f00 */
[----:B------:R-:W-:Y:S05]  /*0170*/  CALL.REL.NOINC `($__internal_0_$__cuda_sm20_dblrcp_rn_slowpath_v3) ;  /* 0x0000000000787944 */ /* 0x000fea0003c00000 */
.L_x_92:
[----:B------:R-:W-:Y:S05]  /*0180*/  BSYNC.RECONVERGENT B0 ;  /* 0x0000000000007941 */ /* 0x000fea0003800200 */
.L_x_91:
[----:B------:R-:W0:Y:S01]  /*0190*/  LDC.64 R2, c[0x0][0x388] ;  /* 0x0000e200ff027b82 */ /* 0x000e220000000a00 */
[----:B------:R-:W-:-:S05]  /*01a0*/  IMAD.HI.U32 R6, R0, -0x33333333, RZ ;  /* 0xcccccccd00067827 */ /* 0x000fca00078e00ff */
[----:B------:R-:W-:-:S05]  /*01b0*/  SHF.R.U32.HI R7, RZ, 0x3, R6 ;  /* 0x00000003ff077819 */ /* 0x000fca0000011606 */
[----:B0-----:R-:W-:-:S05]  /*01c0*/  IMAD.WIDE.U32 R2, R7, 0x4, R2 ;  /* 0x0000000407027825 */ /* 0x001fca00078e0002 */
[----:B------:R-:W2:Y:S01]  /*01d0*/  LDG.E R6, desc[UR4][R2.64] ;  /* 0x0000000402067981 */ /* 0x000ea2000c1e1900 */
[----:B------:R-:W-:Y:S01]  /*01e0*/  IMAD.MOV.U32 R8, RZ, RZ, 0x1 ;  /* 0x00000001ff087424 */ /* 0x000fe200078e00ff */
[----:B------:R-:W-:Y:S01]  /*01f0*/  FSETP.GEU.AND P1, PT, |R5|, 6.5827683646048100446e-37, PT ;  /* 0x036000000500780b */ /* 0x000fe20003f2e200 */
[----:B------:R-:W-:Y:S01]  /*0200*/  BSSY.RECONVERGENT B0, `(.L_x_93) ;  /* 0x0000010000007945 */ /* 0x000fe20003800200 */
[----:B--2---:R-:W0:Y:S08]  /*0210*/  F2F.F64.F32 R6, R6 ;  /* 0x0000000600067310 */ /* 0x004e300000201800 */
[----:B0-----:R-:W0:Y:S02]  /*0220*/  MUFU.RCP64H R9, R7 ;  /* 0x0000000700097308 */ /* 0x001e240000001800 */
[----:B0-----:R-:W-:-:S08]  /*0230*/  DFMA R10, -R6, R8, 1 ;  /* 0x3ff00000060a742b */ /* 0x001fd00000000108 */
[----:B------:R-:W-:-:S08]  /*0240*/  DFMA R10, R10, R10, R10 ;  /* 0x0000000a0a0a722b */ /* 0x000fd0000000000a */
[----:B------:R-:W-:-:S08]  /*0250*/  DFMA R10, R8, R10, R8 ;  /* 0x0000000a080a722b */ /* 0x000fd00000000008 */
[----:B------:R-:W-:-:S08]  /*0260*/  DFMA R8, -R6, R10, 1 ;  /* 0x3ff000000608742b */ /* 0x000fd0000000010a */
[----:B------:R-:W-:-:S08]  /*0270*/  DFMA R8, R10, R8, R10 ;  /* 0x000000080a08722b */ /* 0x000fd0000000000a */
[----:B------:R-:W-:-:S08]  /*0280*/  DMUL R10, R8, R4 ;  /* 0x00000004080a7228 */ /* 0x000fd00000000000 */
[----:B------:R-:W-:-:S08]  /*0290*/  DFMA R12, -R6, R10, R4 ;  /* 0x0000000a060c722b */ /* 0x000fd00000000104 */
[----:B------:R-:W-:-:S10]  /*02a0*/  DFMA R2, R8, R12, R10 ;  /* 0x0000000c0802722b */ /* 0x000fd4000000000a */
[----:B------:R-:W-:-:S05]  /*02b0*/  FFMA R8, RZ, R7, R3 ;  /* 0x00000007ff087223 */ /* 0x000fca0000000003 */
[----:B------:R-:W-:-:S13]  /*02c0*/  FSETP.GT.AND P0, PT, |R8|, 1.469367938527859385e-39, PT ;  /* 0x001000000800780b */ /* 0x000fda0003f04200 */
[----:B------:R-:W-:Y:S05]  /*02d0*/  @P0 BRA P1, `(.L_x_94) ;  /* 0x0000000000080947 */ /* 0x000fea0000800000 */
[----:B------:R-:W-:-:S07]  /*02e0*/  MOV R10, 0x300 ;  /* 0x00000300000a7802 */ /* 0x000fce0000000f00 */
[----:B------:R-:W-:Y:S05]  /*02f0*/  CALL.REL.NOINC `($__internal_1_$__cuda_sm20_div_rn_f64_full) ;  /* 0x0000000000c47944 */ /* 0x000fea0003c00000 */
.L_x_94:
[----:B------:R-:W-:Y:S05]  /*0300*/  BSYNC.RECONVERGENT B0 ;  /* 0x0000000000007941 */ /* 0x000fea0003800200 */
.L_x_93:
[----:B------:R-:W0:Y:S01]  /*0310*/  LDC.64 R4, c[0x0][0x380] ;  /* 0x0000e000ff047b82 */ /* 0x000e220000000a00 */
[----:B------:R-:W1:Y:S01]  /*0320*/  F2F.F32.F64 R3, R2 ;  /* 0x0000000200037310 */ /* 0x000e620000301000 */
[----:B0-----:R-:W-:-:S05]  /*0330*/  IMAD.WIDE.U32 R4, R0, 0x4, R4 ;  /* 0x0000000400047825 */ /* 0x001fca00078e0004 */
[----:B-1----:R-:W-:Y:S01]  /*0340*/  STG.E desc[UR4][R4.64], R3 ;  /* 0x0000000304007986 */ /* 0x002fe2000c101904 */
[----:B------:R-:W-:Y:S05]  /*0350*/  EXIT ;  /* 0x000000000000794d */ /* 0x000fea0003800000 */
        .weak           $__internal_0_$__cuda_sm20_dblrcp_rn_slowpath_v3
        .type           $__internal_0_$__cuda_sm20_dblrcp_rn_slowpath_v3,@function
        .size           $__internal_0_$__cuda_sm20_dblrcp_rn_slowpath_v3,($__internal_1_$__cuda_sm20_div_rn_f64_full - $__internal_0_$__cuda_sm20_dblrcp_rn_slowpath_v3)
$__internal_0_$__cuda_sm20_dblrcp_rn_slowpath_v3:
[----:B------:R-:W-:Y:S01]  /*0360*/  IMAD.MOV.U32 R4, RZ, RZ, R6 ;  /* 0x000000ffff047224 */ /* 0x000fe200078e0006 */
[----:B------:R-:W-:Y:S01]  /*0370*/  BSSY.RECONVERGENT B1, `(.L_x_95) ;  /* 0x0000025000017945 */ /* 0x000fe20003800200 */
[----:B------:R-:W-:-:S06]  /*0380*/  IMAD.MOV.U32 R5, RZ, RZ, R7 ;  /* 0x000000ffff057224 */ /* 0x000fcc00078e0007 */
[----:B------:R-:W-:-:S14]  /*0390*/  DSETP.GTU.AND P0, PT, |R4|, +INF , PT ;  /* 0x7ff000000400742a */ /* 0x000fdc0003f0c200 */
[----:B------:R-:W-:Y:S05]  /*03a0*/  @P0 BRA `(.L_x_96) ;  /* 0x00000000007c0947 */ /* 0x000fea0003800000 */
[----:B------:R-:W-:-:S05]  /*03b0*/  LOP3.LUT R3, R7, 0x7fffffff, RZ, 0xc0, !PT ;  /* 0x7fffffff07037812 */ /* 0x000fca00078ec0ff */
[----:B------:R-:W-:-:S05]  /*03c0*/  VIADD R6, R3, 0xffffffff ;  /* 0xffffffff03067836 */ /* 0x000fca0000000000 */
[----:B------:R-:W-:-:S13]  /*03d0*/  ISETP.GE.U32.AND P0, PT, R6, 0x7fefffff, PT ;  /* 0x7fefffff0600780c */ /* 0x000fda0003f06070 */
[----:B------:R-:W-:Y:S01]  /*03e0*/  @P0 LOP3.LUT R7, R5, 0x7ff00000, RZ, 0x3c, !PT ;  /* 0x7ff0000005070812 */ /* 0x000fe200078e3cff */
[----:B------:R-:W-:Y:S01]  /*03f0*/  @P0 IMAD.MOV.U32 R6, RZ, RZ, RZ ;  /* 0x000000ffff060224 */ /* 0x000fe200078e00ff */
[----:B------:R-:W-:Y:S06]  /*0400*/  @P0 BRA `(.L_x_97) ;  /* 0x00000000006c0947 */ /* 0x000fec0003800000 */
[----:B------:R-:W-:-:S13]  /*0410*/  ISETP.GE.U32.AND P0, PT, R3, 0x1000001, PT ;  /* 0x010000010300780c */ /* 0x000fda0003f06070 */
[----:B------:R-:W-:Y:S05]  /*0420*/  @!P0 BRA `(.L_x_98) ;  /* 0x0000000000348947 */ /* 0x000fea0003800000 */
[----:B------:R-:W-:Y:S02]  /*0430*/  VIADD R7, R5, 0xc0200000 ;  /* 0xc020000005077836 */ /* 0x000fe40000000000 */
[----:B------:R-:W-:Y:S02]  /*0440*/  IMAD.MOV.U32 R6, RZ, RZ, R4 ;  /* 0x000000ffff067224 */ /* 0x000fe400078e0004 */
[----:B------:R-:W0:Y:S04]  /*0450*/  MUFU.RCP64H R9, R7 ;  /* 0x0000000700097308 */ /* 0x000e280000001800 */
[----:B0-----:R-:W-:-:S08]  /*0460*/  DFMA R10, -R6, R8, 1 ;  /* 0x3ff00000060a742b */ /* 0x001fd00000000108 */
[----:B------:R-:W-:-:S08]  /*0470*/  DFMA R10, R10, R10, R10 ;  /* 0x0000000a0a0a722b */ /* 0x000fd0000000000a */
[----:B------:R-:W-:-:S08]  /*0480*/  DFMA R10, R8, R10, R8 ;  /* 0x0000000a080a722b */ /* 0x000fd00000000008 */
[----:B------:R-:W-:-:S08]  /*0490*/  DFMA R8, -R6, R10, 1 ;  /* 0x3ff000000608742b */ /* 0x000fd0000000010a */
[----:B------:R-:W-:-:S08]  /*04a0*/  DFMA R8, R10, R8, R10 ;  /* 0x000000080a08722b */ /* 0x000fd0000000000a */
[----:B------:R-:W-:-:S08]  /*04b0*/  DMUL R8, R8, 2.2250738585072013831e-308 ;  /* 0x0010000008087828 */ /* 0x000fd00000000000 */
[----:B------:R-:W-:-:S08]  /*04c0*/  DFMA R4, -R4, R8, 1 ;  /* 0x3ff000000404742b */ /* 0x000fd00000000108 */
[----:B------:R-:W-:-:S08]  /*04d0*/  DFMA R4, R4, R4, R4 ;  /* 0x000000040404722b */ /* 0x000fd00000000004 */
[----:B------:R-:W-:Y:S01]  /*04e0*/  DFMA R6, R8, R4, R8 ;  /* 0x000000040806722b */ /* 0x000fe20000000008 */
[----:B------:R-:W-:Y:S10]  /*04f0*/  BRA `(.L_x_97) ;  /* 0x0000000000307947 */ /* 0x000ff40003800000 */
.L_x_98:
[----:B------:R-:W-:Y:S01]  /*0500*/  DMUL R4, R4, 8.11296384146066816958e+31 ;  /* 0x4690000004047828 */ /* 0x000fe20000000000 */
[----:B------:R-:W-:-:S05]  /*0510*/  IMAD.MOV.U32 R6, RZ, RZ, R8 ;  /* 0x000000ffff067224 */ /* 0x000fca00078e0008 */
[----:B------:R-:W0:Y:S02]  /*0520*/  MUFU.RCP64H R7, R5 ;  /* 0x0000000500077308 */ /* 0x000e240000001800 */
[----:B0-----:R-:W-:-:S08]  /*0530*/  DFMA R8, -R4, R6, 1 ;  /* 0x3ff000000408742b */ /* 0x001fd00000000106 */
[----:B------:R-:W-:-:S08]  /*0540*/  DFMA R8, R8, R8, R8 ;  /* 0x000000080808722b */ /* 0x000fd00000000008 */
[----:B------:R-:W-:-:S08]  /*0550*/  DFMA R8, R6, R8, R6 ;  /* 0x000000080608722b */ /* 0x000fd00000000006 */
[----:B------:R-:W-:-:S08]  /*0560*/  DFMA R6, -R4, R8, 1 ;  /* 0x3ff000000406742b */ /* 0x000fd00000000108 */
[----:B------:R-:W-:-:S08]  /*0570*/  DFMA R6, R8, R6, R8 ;  /* 0x000000060806722b */ /* 0x000fd00000000008 */
[----:B------:R-:W-:Y:S01]  /*0580*/  DMUL R6, R6, 8.11296384146066816958e+31 ;  /* 0x4690000006067828 */ /* 0x000fe20000000000 */
[----:B------:R-:W-:Y:S10]  /*0590*/  BRA `(.L_x_97) ;  /* 0x0000000000087947 */ /* 0x000ff40003800000 */
.L_x_96:
[----:B------:R-:W-:Y:S01]  /*05a0*/  LOP3.LUT R7, R5, 0x80000, RZ, 0xfc, !PT ;  /* 0x0008000005077812 */ /* 0x000fe200078efcff */
[----:B------:R-:W-:-:S07]  /*05b0*/  IMAD.MOV.U32 R6, RZ, RZ, R4 ;  /* 0x000000ffff067224 */ /* 0x000fce00078e0004 */
.L_x_97:
[----:B------:R-:W-:Y:S05]  /*05c0*/  BSYNC.RECONVERGENT B1 ;  /* 0x0000000000017941 */ /* 0x000fea0003800200 */
.L_x_95:
[----:B------:R-:W-:Y:S02]  /*05d0*/  IMAD.MOV.U32 R3, RZ, RZ, 0x0 ;  /* 0x00000000ff037424 */ /* 0x000fe400078e00ff */
[----:B------:R-:W-:Y:S02]  /*05e0*/  IMAD.MOV.U32 R4, RZ, RZ, R6 ;  /* 0x000000ffff047224 */ /* 0x000fe400078e0006 */
[----:B------:R-:W-:Y:S01]  /*05f0*/  IMAD.MOV.U32 R5, RZ, RZ, R7 ;  /* 0x000000ffff057224 */ /* 0x000fe200078e0007 */
[----:B------:R-:W-:Y:S06]  /*0600*/  RET.REL.NODEC R2 `(_Z14calProbabilityPfS_S_) ;  /* 0xfffffff8027c7950 */ /* 0x000fec0003c3ffff */
        .weak           $__internal_1_$__cuda_sm20_div_rn_f64_full
        .type           $__internal_1_$__cuda_sm20_div_rn_f64_full,@function
        .size           $__internal_1_$__cuda_sm20_div_rn_f64_full,(.L_x_173 - $__internal_1_$__cuda_sm20_div_rn_f64_full)
$__internal_1_$__cuda_sm20_div_rn_f64_full:
[C---:B------:R-:W-:Y:S01]  /*0610*/  FSETP.GEU.AND P0, PT, |R7|.reuse, 1.469367938527859385e-39, PT ;  /* 0x001000000700780b */ /* 0x040fe20003f0e200 */
[----:B------:R-:W-:Y:S01]  /*0620*/  IMAD.MOV.U32 R16, RZ, RZ, 0x1 ;  /* 0x00000001ff107424 */ /* 0x000fe200078e00ff */
[----:B------:R-:W-:Y:S01]  /*0630*/  LOP3.LUT R2, R7, 0x800fffff, RZ, 0xc0, !PT ;  /* 0x800fffff07027812 */ /* 0x000fe200078ec0ff */
[----:B------:R-:W-:Y:S01]  /*0640*/  BSSY.RECONVERGENT B1, `(.L_x_99) ;  /* 0x0000055000017945 */ /* 0x000fe20003800200 */
[C---:B------:R-:W-:Y:S02]  /*0650*/  FSETP.GEU.AND P2, PT, |R5|.reuse, 1.469367938527859385e-39, PT ;  /* 0x001000000500780b */ /* 0x040fe40003f4e200 */
[----:B------:R-:W-:Y:S01]  /*0660*/  LOP3.LUT R3, R2, 0x3ff00000, RZ, 0xfc, !PT ;  /* 0x3ff0000002037812 */ /* 0x000fe200078efcff */
[----:B------:R-:W-:Y:S01]  /*0670*/  IMAD.MOV.U32 R2, RZ, RZ, R6 ;  /* 0x000000ffff027224 */ /* 0x000fe200078e0006 */
[----:B------:R-:W-:Y:S02]  /*0680*/  LOP3.LUT R11, R5, 0x7ff00000, RZ, 0xc0, !PT ;  /* 0x7ff00000050b7812 */ /* 0x000fe400078ec0ff */
[----:B------:R-:W-:-:S03]  /*0690*/  LOP3.LUT R14, R7, 0x7ff00000, RZ, 0xc0, !PT ;  /* 0x7ff00000070e7812 */ /* 0x000fc600078ec0ff */
[----:B------:R-:W-:Y:S01]  /*06a0*/  @!P0 DMUL R2, R6, 8.98846567431157953865e+307 ;  /* 0x7fe0000006028828 */ /* 0x000fe20000000000 */
[----:B------:R-:W-:-:S03]  /*06b0*/  ISETP.GE.U32.AND P1, PT, R11, R14, PT ;  /* 0x0000000e0b00720c */ /* 0x000fc60003f26070 */
[----:B------:R-:W-:Y:S01]  /*06c0*/  @!P2 LOP3.LUT R12, R7, 0x7ff00000, RZ, 0xc0, !PT ;  /* 0x7ff00000070ca812 */ /* 0x000fe200078ec0ff */
[----:B------:R-:W-:Y:S01]  /*06d0*/  @!P2 IMAD.MOV.U32 R18, RZ, RZ, RZ ;  /* 0x000000ffff12a224 */ /* 0x000fe200078e00ff */
[----:B------:R-:W0:Y:S02]  /*06e0*/  MUFU.RCP64H R17, R3 ;  /* 0x0000000300117308 */ /* 0x000e240000001800 */
[----:B------:R-:W-:Y:S01]  /*06f0*/  @!P2 ISETP.GE.U32.AND P3, PT, R11, R12, PT ;  /* 0x0000000c0b00a20c */ /* 0x000fe20003f66070 */
[----:B------:R-:W-:-:S05]  /*0700*/  IMAD.MOV.U32 R12, RZ, RZ, 0x1ca00000 ;  /* 0x1ca00000ff0c7424 */ /* 0x000fca00078e00ff */
[----:B------:R-:W-:-:S04]  /*0710*/  @!P2 SEL R13, R12, 0x63400000, !P3 ;  /* 0x634000000c0da807 */ /* 0x000fc80005800000 */
[----:B------:R-:W-:-:S04]  /*0720*/  @!P2 LOP3.LUT R13, R13, 0x80000000, R5, 0xf8, !PT ;  /* 0x800000000d0da812 */ /* 0x000fc800078ef805 */
[----:B------:R-:W-:Y:S01]  /*0730*/  @!P2 LOP3.LUT R19, R13, 0x100000, RZ, 0xfc, !PT ;  /* 0x001000000d13a812 */ /* 0x000fe200078efcff */
[----:B0-----:R-:W-:-:S08]  /*0740*/  DFMA R8, R16, -R2, 1 ;  /* 0x3ff000001008742b */ /* 0x001fd00000000802 */
[----:B------:R-:W-:-:S08]  /*0750*/  DFMA R8, R8, R8, R8 ;  /* 0x000000080808722b */ /* 0x000fd00000000008 */
[----:B------:R-:W-:Y:S01]  /*0760*/  DFMA R16, R16, R8, R16 ;  /* 0x000000081010722b */ /* 0x000fe20000000010 */
[----:B------:R-:W-:Y:S01]  /*0770*/  SEL R9, R12, 0x63400000, !P1 ;  /* 0x634000000c097807 */ /* 0x000fe20004800000 */
[----:B------:R-:W-:-:S03]  /*0780*/  IMAD.MOV.U32 R8, RZ, RZ, R4 ;  /* 0x000000ffff087224 */ /* 0x000fc600078e0004 */
[----:B------:R-:W-:-:S03]  /*0790*/  LOP3.LUT R9, R9, 0x800fffff, R5, 0xf8, !PT ;  /* 0x800fffff09097812 */ /* 0x000fc600078ef805 */
[----:B------:R-:W-:-:S03]  /*07a0*/  DFMA R20, R16, -R2, 1 ;  /* 0x3ff000001014742b */ /* 0x000fc60000000802 */
[----:B------:R-:W-:-:S05]  /*07b0*/  @!P2 DFMA R8, R8, 2, -R18 ;  /* 0x400000000808a82b */ /* 0x000fca0000000812 */
[----:B------:R-:W-:Y:S01]  /*07c0*/  DFMA R16, R16, R20, R16 ;  /* 0x000000141010722b */ /* 0x000fe20000000010 */
[----:B------:R-:W-:Y:S02]  /*07d0*/  IMAD.MOV.U32 R21, RZ, RZ, R11 ;  /* 0x000000ffff157224 */ /* 0x000fe400078e000b */
[----:B------:R-:W-:Y:S01]  /*07e0*/  IMAD.MOV.U32 R20, RZ, RZ, R14 ;  /* 0x000000ffff147224 */ /* 0x000fe200078e000e */
[----:B------:R-:W-:Y:S02]  /*07f0*/  @!P0 LOP3.LUT R20, R3, 0x7ff00000, RZ, 0xc0, !PT ;  /* 0x7ff0000003148812 */ /* 0x000fe400078ec0ff */
[----:B------:R-:W-:Y:S02]  /*0800*/  @!P2 LOP3.LUT R21, R9, 0x7ff00000, RZ, 0xc0, !PT ;  /* 0x7ff000000915a812 */ /* 0x000fe400078ec0ff */
[----:B------:R-:W-:Y:S01]  /*0810*/  DMUL R18, R16, R8 ;  /* 0x0000000810127228 */ /* 0x000fe20000000000 */
[----:B------:R-:W-:Y:S02]  /*0820*/  VIADD R22, R20, 0xffffffff ;  /* 0xffffffff14167836 */ /* 0x000fe40000000000 */
[----:B------:R-:W-:-:S05]  /*0830*/  VIADD R13, R21, 0xffffffff ;  /* 0xffffffff150d7836 */ /* 0x000fca0000000000 */
[----:B------:R-:W-:Y:S01]  /*0840*/  DFMA R14, R18, -R2, R8 ;  /* 0x80000002120e722b */ /* 0x000fe20000000008 */
[----:B------:R-:W-:-:S04]  /*0850*/  ISETP.GT.U32.AND P0, PT, R13, 0x7feffffe, PT ;  /* 0x7feffffe0d00780c */ /* 0x000fc80003f04070 */
[----:B------:R-:W-:-:S03]  /*0860*/  ISETP.GT.U32.OR P0, PT, R22, 0x7feffffe, P0 ;  /* 0x7feffffe1600780c */ /* 0x000fc60000704470 */
[----:B------:R-:W-:-:S10]  /*0870*/  DFMA R14, R16, R14, R18 ;  /* 0x0000000e100e722b */ /* 0x000fd40000000012 */
[----:B------:R-:W-:Y:S05]  /*0880*/  @P0 BRA `(.L_x_100) ;  /* 0x00000000006c0947 */ /* 0x000fea0003800000 */
[----:B------:R-:W-:-:S04]  /*0890*/  LOP3.LUT R16, R7, 0x7ff00000, RZ, 0xc0, !PT ;  /* 0x7ff0000007107812 */ /* 0x000fc800078ec0ff */
[CC--:B------:R-:W-:Y:S02]  /*08a0*/  VIADDMNMX R4, R11.reuse, -R16.reuse, 0xb9600000, !PT ;  /* 0xb96000000b047446 */ /* 0x0c0fe40007800910 */
[----:B------:R-:W-:Y:S02]  /*08b0*/  ISETP.GE.U32.AND P0, PT, R11, R16, PT ;  /* 0x000000100b00720c */ /* 0x000fe40003f06070 */
[----:B------:R-:W-:Y:S02]  /*08c0*/  VIMNMX R4, PT, PT, R4, 0x46a00000, PT ;  /* 0x46a0000004047848 */ /* 0x000fe40003fe0100 */
[----:B------:R-:W-:-:S05]  /*08d0*/  SEL R11, R12, 0x63400000, !P0 ;  /* 0x634000000c0b7807 */ /* 0x000fca0004000000 */
[----:B------:R-:W-:Y:S02]  /*08e0*/  IMAD.IADD R11, R4, 0x1, -R11 ;  /* 0x00000001040b7824 */ /* 0x000fe400078e0a0b */
[----:B------:R-:W-:Y:S02]  /*08f0*/  IMAD.MOV.U32 R4, RZ, RZ, RZ ;  /* 0x000000ffff047224 */ /* 0x000fe400078e00ff */
[----:B------:R-:W-:-:S06]  /*0900*/  VIADD R5, R11, 0x7fe00000 ;  /* 0x7fe000000b057836 */ /* 0x000fcc0000000000 */
[----:B------:R-:W-:-:S10]  /*0910*/  DMUL R12, R14, R4 ;  /* 0x000000040e0c7228 */ /* 0x000fd40000000000 */
[----:B------:R-:W-:-:S13]  /*0920*/  FSETP.GTU.AND P0, PT, |R13|, 1.469367938527859385e-39, PT ;  /* 0x001000000d00780b */ /* 0x000fda0003f0c200 */
[----:B------:R-:W-:Y:S05]  /*0930*/  @P0 BRA `(.L_x_101) ;  /* 0x0000000000940947 */ /* 0x000fea0003800000 */
[----:B------:R-:W-:Y:S01]  /*0940*/  DFMA R2, R14, -R2, R8 ;  /* 0x800000020e02722b */ /* 0x000fe20000000008 */
[----:B------:R-:W-:-:S09]  /*0950*/  IMAD.MOV.U32 R4, RZ, RZ, RZ ;  /* 0x000000ffff047224 */ /* 0x000fd200078e00ff */
[C---:B------:R-:W-:Y:S02]  /*0960*/  FSETP.NEU.AND P0, PT, R3.reuse, RZ, PT ;  /* 0x000000ff0300720b */ /* 0x040fe40003f0d000 */
[----:B------:R-:W-:-:S04]  /*0970*/  LOP3.LUT R7, R3, 0x80000000, R7, 0x48, !PT ;  /* 0x8000000003077812 */ /* 0x000fc800078e4807 */
[----:B------:R-:W-:-:S07]  /*0980*/  LOP3.LUT R5, R7, R5, RZ, 0xfc, !PT ;  /* 0x0000000507057212 */ /* 0x000fce00078efcff */
[----:B------:R-:W-:Y:S05]  /*0990*/  @!P0 BRA `(.L_x_101) ;  /* 0x00000000007c8947 */ /* 0x000fea0003800000 */
[----:B------:R-:W-:Y:S01]  /*09a0*/  IMAD.MOV R3, RZ, RZ, -R11 ;  /* 0x000000ffff037224 */ /* 0x000fe200078e0a0b */
[----:B------:R-:W-:Y:S01]  /*09b0*/  DMUL.RP R4, R14, R4 ;  /* 0x000000040e047228 */ /* 0x000fe20000008000 */
[----:B------:R-:W-:-:S06]  /*09c0*/  IMAD.MOV.U32 R2, RZ, RZ, RZ ;  /* 0x000000ffff027224 */ /* 0x000fcc00078e00ff */
[----:B------:R-:W-:-:S03]  /*09d0*/  DFMA R2, R12, -R2, R14 ;  /* 0x800000020c02722b */ /* 0x000fc6000000000e */
[----:B------:R-:W-:-:S03]  /*09e0*/  LOP3.LUT R7, R5, R7, RZ, 0x3c, !PT ;  /* 0x0000000705077212 */ /* 0x000fc600078e3cff */
[----:B------:R-:W-:-:S04]  /*09f0*/  IADD3 R2, PT, PT, -R11, -0x43300000, RZ ;  /* 0xbcd000000b027810 */ /* 0x000fc80007ffe1ff */
[----:B------:R-:W-:-:S04]  /*0a00*/  FSETP.NEU.AND P0, PT, |R3|, R2, PT ;  /* 0x000000020300720b */ /* 0x000fc80003f0d200 */
[----:B------:R-:W-:Y:S02]  /*0a10*/  FSEL R12, R4, R12, !P0 ;  /* 0x0000000c040c7208 */ /* 0x000fe40004000000 */
[----:B------:R-:W-:Y:S01]  /*0a20*/  FSEL R13, R7, R13, !P0 ;  /* 0x0000000d070d7208 */ /* 0x000fe20004000000 */
[----:B------:R-:W-:Y:S06]  /*0a30*/  BRA `(.L_x_101) ;  /* 0x0000000000547947 */ /* 0x000fec0003800000 */
.L_x_100:
[----:B------:R-:W-:-:S14]  /*0a40*/  DSETP.NAN.AND P0, PT, R4, R4, PT ;  /* 0x000000040400722a */ /* 0x000fdc0003f08000 */
[----:B------:R-:W-:Y:S05]  /*0a50*/  @P0 BRA `(.L_x_102) ;  /* 0x0000000000440947 */ /* 0x000fea0003800000 */
[----:B------:R-:W-:-:S14]  /*0a60*/  DSETP.NAN.AND P0, PT, R6, R6, PT ;  /* 0x000000060600722a */ /* 0x000fdc0003f08000 */
[----:B------:R-:W-:Y:S05]  /*0a70*/  @P0 BRA `(.L_x_103) ;  /* 0x0000000000300947 */ /* 0x000fea0003800000 */
[----:B------:R-:W-:Y:S01]  /*0a80*/  ISETP.NE.AND P0, PT, R21, R20, PT ;  /* 0x000000141500720c */ /* 0x000fe20003f05270 */
[----:B------:R-:W-:Y:S02]  /*0a90*/  IMAD.MOV.U32 R12, RZ, RZ, 0x0 ;  /* 0x00000000ff0c7424 */ /* 0x000fe400078e00ff */
[----:B------:R-:W-:-:S10]  /*0aa0*/  IMAD.MOV.U32 R13, RZ, RZ, -0x80000 ;  /* 0xfff80000ff0d7424 */ /* 0x000fd400078e00ff */
[----:B------:R-:W-:Y:S05]  /*0ab0*/  @!P0 BRA `(.L_x_101) ;  /* 0x0000000000348947 */ /* 0x000fea0003800000 */
[----:B------:R-:W-:Y:S02]  /*0ac0*/  ISETP.NE.AND P0, PT, R21, 0x7ff00000, PT ;  /* 0x7ff000001500780c */ /* 0x000fe40003f05270 */
[----:B------:R-:W-:Y:S02]  /*0ad0*/  LOP3.LUT R13, R5, 0x80000000, R7, 0x48, !PT ;  /* 0x80000000050d7812 */ /* 0x000fe400078e4807 */
[----:B------:R-:W-:-:S13]  /*0ae0*/  ISETP.EQ.OR P0, PT, R20, RZ, !P0 ;  /* 0x000000ff1400720c */ /* 0x000fda0004702670 */
[----:B------:R-:W-:Y:S01]  /*0af0*/  @P0 LOP3.LUT R2, R13, 0x7ff00000, RZ, 0xfc, !PT ;  /* 0x7ff000000d020812 */ /* 0x000fe200078efcff */
[----:B------:R-:W-:Y:S02]  /*0b00*/  @!P0 IMAD.MOV.U32 R12, RZ, RZ, RZ ;  /* 0x000000ffff0c8224 */ /* 0x000fe400078e00ff */
[----:B------:R-:W-:Y:S02]  /*0b10*/  @P0 IMAD.MOV.U32 R12, RZ, RZ, RZ ;  /* 0x000000ffff0c0224 */ /* 0x000fe400078e00ff */
[----:B------:R-:W-:Y:S01]  /*0b20*/  @P0 IMAD.MOV.U32 R13, RZ, RZ, R2 ;  /* 0x000000ffff0d0224 */ /* 0x000fe200078e0002 */
[----:B------:R-:W-:Y:S06]  /*0b30*/  BRA `(.L_x_101) ;  /* 0x0000000000147947 */ /* 0x000fec0003800000 */
.L_x_103:
[----:B------:R-:W-:Y:S01]  /*0b40*/  LOP3.LUT R13, R7, 0x80000, RZ, 0xfc, !PT ;  /* 0x00080000070d7812 */ /* 0x000fe200078efcff */
[----:B------:R-:W-:Y:S01]  /*0b50*/  IMAD.MOV.U32 R12, RZ, RZ, R6 ;  /* 0x000000ffff0c7224 */ /* 0x000fe200078e0006 */
[----:B------:R-:W-:Y:S06]  /*0b60*/  BRA `(.L_x_101) ;  /* 0x0000000000087947 */ /* 0x000fec0003800000 */
.L_x_102:
[----:B------:R-:W-:Y:S01]  /*0b70*/  LOP3.LUT R13, R5, 0x80000, RZ, 0xfc, !PT ;  /* 0x00080000050d7812 */ /* 0x000fe200078efcff */
[----:B------:R-:W-:-:S07]  /*0b80*/  IMAD.MOV.U32 R12, RZ, RZ, R4 ;  /* 0x000000ffff0c7224 */ /* 0x000fce00078e0004 */
.L_x_101:
[----:B------:R-:W-:Y:S05]  /*0b90*/  BSYNC.RECONVERGENT B1 ;  /* 0x0000000000017941 */ /* 0x000fea0003800200 */
.L_x_99:
[----:B------:R-:W-:Y:S02]  /*0ba0*/  IMAD.MOV.U32 R11, RZ, RZ, 0x0 ;  /* 0x00000000ff0b7424 */ /* 0x000fe400078e00ff */
[----:B------:R-:W-:Y:S02]  /*0bb0*/  IMAD.MOV.U32 R2, RZ, RZ, R12 ;  /* 0x000000ffff027224 */ /* 0x000fe400078e000c */
[----:B------:R-:W-:Y:S01]  /*0bc0*/  IMAD.MOV.U32 R3, RZ, RZ, R13 ;  /* 0x000000ffff037224 */ /* 0x000fe200078e000d */
[----:B------:R-:W-:Y:S06]  /*0bd0*/  RET.REL.NODEC R10 `(_Z14calProbabilityPfS_S_) ;  /* 0xfffffff40a087950 */ /* 0x000fec0003c3ffff */
.L_x_104:
        /* <DEDUP_REMOVED lines=10> */
.L_x_173:


//--------------------- .text._Z5calOFPfS_S_      --------------------------
	.section	.text._Z5calOFPfS_S_,"ax",@progbits
	.align	128
        .global         _Z5calOFPfS_S_
        .type           _Z5calOFPfS_S_,@function
        .size           _Z5calOFPfS_S_,(.L_x_178 - _Z5calOFPfS_S_)
        .other          _Z5calOFPfS_S_,@"STO_CUDA_ENTRY STV_DEFAULT"
_Z5calOFPfS_S_:
.text._Z5calOFPfS_S_:
[----:B------:R-:W-:Y:S01]  /*0000*/  LDC R1, c[0x0][0x37c] ;  /* 0x0000df00ff017b82 */ /* 0x000fe20000000800 */
[----:B------:R-:W0:Y:S07]  /*0010*/  S2R R13, SR_TID.X ;  /* 0x00000000000d7919 */ /* 0x000e2e0000002100 */
[----:B------:R-:W0:Y:S08]  /*0020*/  S2UR UR4, SR_CTAID.X ;  /* 0x00000000000479c3 */ /* 0x000e300000002500 */
[----:B------:R-:W0:Y:S08]  /*0030*/  LDC R0, c[0x0][0x360] ;  /* 0x0000d800ff007b82 */ /* 0x000e300000000800 */
[----:B------:R-:W1:Y:S08]  /*0040*/  LDC.64 R2, c[0x0][0x380] ;  /* 0x0000e000ff027b82 */ /* 0x000e700000000a00 */
[----:B------:R-:W2:Y:S08]  /*0050*/  LDC.64 R4, c[0x0][0x388] ;  /* 0x0000e200ff047b82 */ /* 0x000eb00000000a00 */
[----:B------:R-:W3:Y:S01]  /*0060*/  LDC.64 R10, c[0x0][0x390] ;  /* 0x0000e400ff0a7b82 */ /* 0x000ee20000000a00 */
[----:B0-----:R-:W-:Y:S01]  /*0070*/  IMAD R13, R0, UR4, R13 ;  /* 0x00000004000d7c24 */ /* 0x001fe2000f8e020d */
[----:B------:R-:W0:Y:S03]  /*0080*/  LDCU.64 UR4, c[0x0][0x358] ;  /* 0x00006b00ff0477ac */ /* 0x000e260008000a00 */
[----:B------:R-:W-:-:S04]  /*0090*/  IMAD.HI.U32 R0, R13, -0x33333333, RZ ;  /* 0xcccccccd0d007827 */ /* 0x000fc800078e00ff */
[C---:B------:R-:W-:Y:S01]  /*00a0*/  IMAD R15, R13.reuse, 0x24, RZ ;  /* 0x000000240d0f7824 */ /* 0x040fe200078e02ff */
[----:B------:R-:W-:Y:S01]  /*00b0*/  SHF.R.U32.HI R0, RZ, 0x3, R0 ;  /* 0x00000003ff007819 */ /* 0x000fe20000011600 */
[----:B-1----:R-:W-:-:S03]  /*00c0*/  IMAD.WIDE.U32 R8, R13, 0x4, R2 ;  /* 0x000000040d087825 */ /* 0x002fc600078e0002 */
[----:B------:R-:W-:-:S05]  /*00d0*/  SHF.L.U32 R7, R0, 0x1, RZ ;  /* 0x0000000100077819 */ /* 0x000fca00000006ff */
[----:B--2---:R-:W-:Y:S01]  /*00e0*/  IMAD.WIDE.U32 R6, R7, 0x4, R4 ;  /* 0x0000000407067825 */ /* 0x004fe200078e0004 */
[----:B0-----:R-:W-:Y:S03]  /*00f0*/  STG.E desc[UR4][R8.64], RZ ;  /* 0x000000ff08007986 */ /* 0x001fe6000c101904 */
[----:B---3--:R-:W-:Y:S01]  /*0100*/  IMAD.WIDE.U32 R10, R15, 0x4, R10 ;  /* 0x000000040f0a7825 */ /* 0x008fe200078e000a */
[----:B------:R-:W-:Y:S04]  /*0110*/  STG.E desc[UR4][R6.64], RZ ;  /* 0x000000ff06007986 */ /* 0x000fe8000c101904 */
[----:B------:R-:W2:Y:S04]  /*0120*/  LDG.E R12, desc[UR4][R8.64] ;  /* 0x00000004080c7981 */ /* 0x000ea8000c1e1900 */
[----:B------:R-:W2:Y:S02]  /*0130*/  LDG.E R15, desc[UR4][R10.64] ;  /* 0x000000040a0f7981 */ /* 0x000ea4000c1e1900 */
[----:B--2---:R-:W-:-:S05]  /*0140*/  FADD R15, R12, R15 ;  /* 0x0000000f0c0f7221 */ /* 0x004fca0000000000 */
[----:B------:R0:W-:Y:S04]  /*0150*/  STG.E desc[UR4][R8.64], R15 ;  /* 0x0000000f08007986 */ /* 0x0001e8000c101904 */
[----:B------:R-:W2:Y:S02]  /*0160*/  LDG.E R12, desc[UR4][R10.64+0x4] ;  /* 0x000004040a0c7981 */ /* 0x000ea4000c1e1900 */
[----:B--2---:R-:W-:-:S05]  /*0170*/  FADD R17, R15, R12 ;  /* 0x0000000c0f117221 */ /* 0x004fca0000000000 */
[----:B------:R1:W-:Y:S04]  /*0180*/  STG.E desc[UR4][R8.64], R17 ;  /* 0x0000001108007986 */ /* 0x0003e8000c101904 */
[----:B------:R-:W2:Y:S02]  /*0190*/  LDG.E R12, desc[UR4][R10.64+0x8] ;  /* 0x000008040a0c7981 */ /* 0x000ea4000c1e1900 */
[----:B--2---:R-:W-:-:S05]  /*01a0*/  FADD R19, R17, R12 ;  /* 0x0000000c11137221 */ /* 0x004fca0000000000 */
[----:B------:R2:W-:Y:S04]  /*01b0*/  STG.E desc[UR4][R8.64], R19 ;  /* 0x0000001308007986 */ /* 0x0005e8000c101904 */
[----:B------:R-:W3:Y:S02]  /*01c0*/  LDG.E R12, desc[UR4][R10.64+0xc] ;  /* 0x00000c040a0c7981 */ /* 0x000ee4000c1e1900 */
[----:B---3--:R-:W-:-:S05]  /*01d0*/  FADD R21, R19, R12 ;  /* 0x0000000c13157221 */ /* 0x008fca0000000000 */
[----:B------:R3:W-:Y:S04]  /*01e0*/  STG.E desc[UR4][R8.64], R21 ;  /* 0x0000001508007986 */ /* 0x0007e8000c101904 */
[----:B------:R-:W0:Y:S02]  /*01f0*/  LDG.E R12, desc[UR4][R10.64+0x10] ;  /* 0x000010040a0c7981 */ /* 0x000e24000c1e1900 */
[----:B0-----:R-:W-:-:S05]  /*0200*/  FADD R15, R21, R12 ;  /* 0x0000000c150f7221 */ /* 0x001fca0000000000 */
[----:B------:R0:W-:Y:S04]  /*0210*/  STG.E desc[UR4][R8.64], R15 ;  /* 0x0000000f08007986 */ /* 0x0001e8000c101904 */
[----:B------:R-:W1:Y:S02]  /*0220*/  LDG.E R12, desc[UR4][R10.64+0x14] ;  /* 0x000014040a0c7981 */ /* 0x000e64000c1e1900 */
[----:B-1----:R-:W-:-:S05]  /*0230*/  FADD R17, R15, R12 ;  /* 0x0000000c0f117221 */ /* 0x002fca0000000000 */
        /* <DEDUP_REMOVED lines=88> */
[----:B------:R-:W3:Y:S01]  /*07c0*/  LDG.E R12, desc[UR4][R10.64+0x8c] ;  /* 0x00008c040a0c7981 */ /* 0x000ee2000c1e1900 */
[----:B------:R-:W-:-:S05]  /*07d0*/  IMAD R14, R0, -0xa, R13 ;  /* 0xfffffff6000e7824 */ /* 0x000fca00078e020d */
[----:B------:R-:W-:Y:S01]  /*07e0*/  ISETP.NE.AND P0, PT, R14, RZ, PT ;  /* 0x000000ff0e00720c */ /* 0x000fe20003f05270 */
[----:B---3--:R-:W-:-:S05]  /*07f0*/  FADD R21, R19, R12 ;  /* 0x0000000c13157221 */ /* 0x008fca0000000000 */
[----:B------:R0:W-:Y:S07]  /*0800*/  STG.E desc[UR4][R8.64], R21 ;  /* 0x0000001508007986 */ /* 0x0001ee000c101904 */
[----:B------:R-:W-:Y:S05]  /*0810*/  @P0 BRA `(.L_x_105) ;  /* 0x0000000000180947 */ /* 0x000fea0003800000 */
[----:B------:R-:W-:-:S04]  /*0820*/  IMAD R13, R13, 0x6, RZ ;  /* 0x000000060d0d7824 */ /* 0x000fc800078e02ff */
[----:B------:R-:W-:-:S06]  /*0830*/  IMAD.WIDE.U32 R2, R13, 0x4, R2 ;  /* 0x000000040d027825 */ /* 0x000fcc00078e0002 */
[----:B------:R-:W2:Y:S04]  /*0840*/  LDG.E R3, desc[UR4][R2.64] ;  /* 0x0000000402037981 */ /* 0x000ea8000c1e1900 */
[----:B------:R-:W-:Y:S04]  /*0850*/  STG.E desc[UR4][R6.64+0x4], RZ ;  /* 0x000004ff06007986 */ /* 0x000fe8000c101904 */
[----:B--2---:R-:W-:Y:S01]  /*0860*/  STG.E desc[UR4][R6.64], R3 ;  /* 0x0000000306007986 */ /* 0x004fe2000c101904 */
[----:B------:R-:W-:Y:S05]  /*0870*/  EXIT ;  /* 0x000000000000794d */ /* 0x000fea0003800000 */
.L_x_105:
[----:B------:R-:W-:-:S06]  /*0880*/  IMAD.WIDE.U32 R4, R0, 0x4, R4 ;  /* 0x0000000400047825 */ /* 0x000fcc00078e0004 */
[----:B------:R-:W2:Y:S02]  /*0890*/  LDG.E R4, desc[UR4][R4.64] ;  /* 0x0000000404047981 */ /* 0x000ea4000c1e1900 */
[----:B--2---:R-:W-:-:S13]  /*08a0*/  FSETP.GT.AND P0, PT, R4, R21, PT ;  /* 0x000000150400720b */ /* 0x004fda0003f04000 */
[----:B------:R-:W-:Y:S05]  /*08b0*/  @!P0 EXIT ;  /* 0x000000000000894d */ /* 0x000fea0003800000 */
[----:B------:R-:W-:Y:S01]  /*08c0*/  I2FP.F32.U32 R3, R14 ;  /* 0x0000000e00037245 */ /* 0x000fe20000201000 */
[----:B------:R-:W-:Y:S04]  /*08d0*/  STG.E desc[UR4][R6.64], R21 ;  /* 0x0000001506007986 */ /* 0x000fe8000c101904 */
[----:B------:R-:W-:Y:S01]  /*08e0*/  STG.E desc[UR4][R6.64+0x4], R3 ;  /* 0x0000040306007986 */ /* 0x000fe2000c101904 */
[----:B------:R-:W-:Y:S05]  /*08f0*/  EXIT ;  /* 0x000000000000794d */ /* 0x000fea0003800000 */
.L_x_106:
        /* <DEDUP_REMOVED lines=16> */
.L_x_178:


//--------------------- .text._Z12calTotalcostPfPiS_ --------------------------
	.section	.text._Z12calTotalcostPfPiS_,"ax",@progbits
	.align	128
        .global         _Z12calTotalcostPfPiS_
        .type           _Z12calTotalcostPfPiS_,@function
        .size           _Z12calTotalcostPfPiS_,(.L_x_179 - _Z12calTotalcostPfPiS_)
        .other          _Z12calTotalcostPfPiS_,@"STO_CUDA_ENTRY STV_DEFAULT"
_Z12calTotalcostPfPiS_:
.text._Z12calTotalcostPfPiS_:
[----:B------:R-:W-:Y:S01]  /*0000*/  LDC R1, c[0x0][0x37c] ;  /* 0x0000df00ff017b82 */ /* 0x000fe20000000800 */
[----:B------:R-:W0:Y:S07]  /*0010*/  S2R R0, SR_TID.X ;  /* 0x0000000000007919 */ /* 0x000e2e0000002100 */
[----:B------:R-:W0:Y:S01]  /*0020*/  S2UR UR6, SR_CTAID.X ;  /* 0x00000000000679c3 */ /* 0x000e220000002500 */
[----:B------:R-:W1:Y:S07]  /*0030*/  LDCU.64 UR4, c[0x0][0x358] ;  /* 0x00006b00ff0477ac */ /* 0x000e6e0008000a00 */
[----:B------:R-:W0:Y:S08]  /*0040*/  LDC R7, c[0x0][0x360] ;  /* 0x0000d800ff077b82 */ /* 0x000e300000000800 */
[----:B------:R-:W1:Y:S08]  /*0050*/  LDC.64 R2, c[0x0][0x388] ;  /* 0x0000e200ff027b82 */ /* 0x000e700000000a00 */
[----:B------:R-:W2:Y:S01]  /*0060*/  LDC.64 R4, c[0x0][0x380] ;  /* 0x0000e000ff047b82 */ /* 0x000ea20000000a00 */
[----:B0-----:R-:W-:-:S07]  /*0070*/  IMAD R0, R7, UR6, R0 ;  /* 0x0000000607007c24 */ /* 0x001fce000f8e0200 */
[----:B------:R-:W0:Y:S01]  /*0080*/  LDC.64 R6, c[0x0][0x390] ;  /* 0x0000e400ff067b82 */ /* 0x000e220000000a00 */
[----:B------:R-:W-:Y:S02]  /*0090*/  IMAD R9, R0, 0x24, RZ ;  /* 0x0000002400097824 */ /* 0x000fe400078e02ff */
[----:B-1----:R-:W3:Y:S02]  /*00a0*/  LDG.E R0, desc[UR4][R2.64] ;  /* 0x0000000402007981 */ /* 0x002ee4000c1e1900 */
[----:B--2---:R-:W-:-:S05]  /*00b0*/  IMAD.WIDE.U32 R4, R9, 0x4, R4 ;  /* 0x0000000409047825 */ /* 0x004fca00078e0004 */
[----:B------:R-:W2:Y:S01]  /*00c0*/  LDG.E R11, desc[UR4][R4.64] ;  /* 0x00000004040b7981 */ /* 0x000ea2000c1e1900 */
[----:B0-----:R-:W-:Y:S01]  /*00d0*/  IMAD.WIDE.U32 R6, R9, 0x4, R6 ;  /* 0x0000000409067825 */ /* 0x001fe200078e0006 */
[----:B---3--:R-:W-:-:S05]  /*00e0*/  I2FP.F32.S32 R0, R0 ;  /* 0x0000000000007245 */ /* 0x008fca0000201400 */
[----:B--2---:R-:W-:-:S05]  /*00f0*/  FMUL R11, R0, R11 ;  /* 0x0000000b000b7220 */ /* 0x004fca0000400000 */
[----:B------:R0:W-:Y:S04]  /*0100*/  STG.E desc[UR4][R6.64], R11 ;  /* 0x0000000b06007986 */ /* 0x0001e8000c101904 */
[----:B------:R-:W2:Y:S04]  /*0110*/  LDG.E R0, desc[UR4][R2.64+0x4] ;  /* 0x0000040402007981 */ /* 0x000ea8000c1e1900 */
[----:B------:R-:W3:Y:S01]  /*0120*/  LDG.E R9, desc[UR4][R4.64+0x4] ;  /* 0x0000040404097981 */ /* 0x000ee2000c1e1900 */
[----:B--2---:R-:W-:-:S05]  /*0130*/  I2FP.F32.S32 R0, R0 ;  /* 0x0000000000007245 */ /* 0x004fca0000201400 */
[----:B---3--:R-:W-:-:S05]  /*0140*/  FMUL R9, R0, R9 ;  /* 0x0000000900097220 */ /* 0x008fca0000400000 */
[----:B------:R1:W-:Y:S04]  /*0150*/  STG.E desc[UR4][R6.64+0x4], R9 ;  /* 0x0000040906007986 */ /* 0x0003e8000c101904 */
[----:B------:R-:W2:Y:S04]  /*0160*/  LDG.E R0, desc[UR4][R2.64+0x8] ;  /* 0x0000080402007981 */ /* 0x000ea8000c1e1900 */
[----:B------:R-:W3:Y:S01]  /*0170*/  LDG.E R13, desc[UR4][R4.64+0x8] ;  /* 0x00000804040d7981 */ /* 0x000ee2000c1e1900 */
[----:B--2---:R-:W-:-:S05]  /*0180*/  I2FP.F32.S32 R0, R0 ;  /* 0x0000000000007245 */ /* 0x004fca0000201400 */
[----:B---3--:R-:W-:-:S05]  /*0190*/  FMUL R13, R0, R13 ;  /* 0x0000000d000d7220 */ /* 0x008fca0000400000 */
[----:B------:R2:W-:Y:S04]  /*01a0*/  STG.E desc[UR4][R6.64+0x8], R13 ;  /* 0x0000080d06007986 */ /* 0x0005e8000c101904 */
[----:B------:R-:W3:Y:S04]  /*01b0*/  LDG.E R0, desc[UR4][R2.64+0xc] ;  /* 0x00000c0402007981 */ /* 0x000ee8000c1e1900 */
[----:B0-----:R-:W4:Y:S01]  /*01c0*/  LDG.E R11, desc[UR4][R4.64+0xc] ;  /* 0x00000c04040b7981 */ /* 0x001f22000c1e1900 */
[----:B---3--:R-:W-:-:S05]  /*01d0*/  I2FP.F32.S32 R0, R0 ;  /* 0x0000000000007245 */ /* 0x008fca0000201400 */
[----:B----4-:R-:W-:-:S05]  /*01e0*/  FMUL R11, R0, R11 ;  /* 0x0000000b000b7220 */ /* 0x010fca0000400000 */
[----:B------:R0:W-:Y:S04]  /*01f0*/  STG.E desc[UR4][R6.64+0xc], R11 ;  /* 0x00000c0b06007986 */ /* 0x0001e8000c101904 */
[----:B------:R-:W3:Y:S04]  /*0200*/  LDG.E R0, desc[UR4][R2.64+0x10] ;  /* 0x0000100402007981 */ /* 0x000ee8000c1e1900 */
[----:B-1----:R-:W4:Y:S01]  /*0210*/  LDG.E R9, desc[UR4][R4.64+0x10] ;  /* 0x0000100404097981 */ /* 0x002f22000c1e1900 */
[----:B---3--:R-:W-:-:S05]  /*0220*/  I2FP.F32.S32 R0, R0 ;  /* 0x0000000000007245 */ /* 0x008fca0000201400 */
[----:B----4-:R-:W-:-:S05]  /*0230*/  FMUL R9, R0, R9 ;  /* 0x0000000900097220 */ /* 0x010fca0000400000 */
[----:B------:R1:W-:Y:S04]  /*0240*/  STG.E desc[UR4][R6.64+0x10], R9 ;  /* 0x0000100906007986 */ /* 0x0003e8000c101904 */
[----:B------:R-:W3:Y:S04]  /*0250*/  LDG.E R0, desc[UR4][R2.64+0x14] ;  /* 0x0000140402007981 */ /* 0x000ee8000c1e1900 */
[----:B--2---:R-:W2:Y:S01]  /*0260*/  LDG.E R13, desc[UR4][R4.64+0x14] ;  /* 0x00001404040d7981 */ /* 0x004ea2000c1e1900 */
[----:B---3--:R-:W-:-:S05]  /*0270*/  I2FP.F32.S32 R0, R0 ;  /* 0x0000000000007245 */ /* 0x008fca0000201400 */
[----:B--2---:R-:W-:-:S05]  /*0280*/  FMUL R13, R0, R13 ;  /* 0x0000000d000d7220 */ /* 0x004fca0000400000 */
        /* <DEDUP_REMOVED lines=140> */
[----:B------:R-:W-:Y:S04]  /*0b50*/  STG.E desc[UR4][R6.64+0x84], R11 ;  /* 0x0000840b06007986 */ /* 0x000fe8000c101904 */
[----:B------:R-:W3:Y:S04]  /*0b60*/  LDG.E R0, desc[UR4][R2.64+0x88] ;  /* 0x0000880402007981 */ /* 0x000ee8000c1e1900 */
[----:B-1----:R-:W4:Y:S01]  /*0b70*/  LDG.E R9, desc[UR4][R4.64+0x88] ;  /* 0x0000880404097981 */ /* 0x002f22000c1e1900 */
[----:B---3--:R-:W-:-:S05]  /*0b80*/  I2FP.F32.S32 R0, R0 ;  /* 0x0000000000007245 */ /* 0x008fca0000201400 */
[----:B----4-:R-:W-:-:S05]  /*0b90*/  FMUL R9, R0, R9 ;  /* 0x0000000900097220 */ /* 0x010fca0000400000 */
[----:B------:R-:W-:Y:S04]  /*0ba0*/  STG.E desc[UR4][R6.64+0x88], R9 ;  /* 0x0000880906007986 */ /* 0x000fe8000c101904 */
[----:B------:R-:W3:Y:S04]  /*0bb0*/  LDG.E R0, desc[UR4][R2.64+0x8c] ;  /* 0x00008c0402007981 */ /* 0x000ee8000c1e1900 */
[----:B--2---:R-:W2:Y:S01]  /*0bc0*/  LDG.E R13, desc[UR4][R4.64+0x8c] ;  /* 0x00008c04040d7981 */ /* 0x004ea2000c1e1900 */
[----:B---3--:R-:W-:-:S05]  /*0bd0*/  I2FP.F32.S32 R0, R0 ;  /* 0x0000000000007245 */ /* 0x008fca0000201400 */
[----:B--2---:R-:W-:-:S05]  /*0be0*/  FMUL R13, R0, R13 ;  /* 0x0000000d000d7220 */ /* 0x004fca0000400000 */
[----:B------:R-:W-:Y:S01]  /*0bf0*/  STG.E desc[UR4][R6.64+0x8c], R13 ;  /* 0x00008c0d06007986 */ /* 0x000fe2000c101904 */
[----:B------:R-:W-:Y:S05]  /*0c00*/  EXIT ;  /* 0x000000000000794d */ /* 0x000fea0003800000 */
.L_x_107:
        /* <DEDUP_REMOVED lines=15> */
.L_x_179:


//--------------------- .text._Z11calDistancePiPfS0_ --------------------------
	.section	.text._Z11calDistancePiPfS0_,"ax",@progbits
	.align	128
        .global         _Z11calDistancePiPfS0_
        .type           _Z11calDistancePiPfS0_,@function
        .size           _Z11calDistancePiPfS0_,(.L_x_174 - _Z11calDistancePiPfS0_)
        .other          _Z11calDistancePiPfS0_,@"STO_CUDA_ENTRY STV_DEFAULT"
_Z11calDistancePiPfS0_:
.text._Z11calDistancePiPfS0_:
[----:B------:R-:W-:Y:S01]  /*0000*/  LDC R1, c[0x0][0x37c] ;  /* 0x0000df00ff017b82 */ /* 0x000fe20000000800 */
[----:B------:R-:W0:Y:S01]  /*0010*/  S2R R10, SR_CTAID.X ;  /* 0x00000000000a7919 */ /* 0x000e220000002500 */
[----:B------:R-:W0:Y:S06]  /*0020*/  LDCU UR6, c[0x0][0x360] ;  /* 0x00006c00ff0677ac */ /* 0x000e2c0008000800 */
[----:B------:R-:W1:Y:S01]  /*0030*/  LDC.64 R12, c[0x0][0x390] ;  /* 0x0000e400ff0c7b82 */ /* 0x000e620000000a00 */
[----:B------:R-:W0:Y:S01]  /*0040*/  S2R R3, SR_TID.X ;  /* 0x0000000000037919 */ /* 0x000e220000002100 */
[----:B------:R-:W1:Y:S06]  /*0050*/  LDCU.64 UR4, c[0x0][0x358] ;  /* 0x00006b00ff0477ac */ /* 0x000e6c0008000a00 */
[----:B------:R-:W2:Y:S01]  /*0060*/  LDC.64 R4, c[0x0][0x380] ;  /* 0x0000e000ff047b82 */ /* 0x000ea20000000a00 */
[----:B-1----:R-:W-:Y:S04]  /*0070*/  STG.E desc[UR4][R12.64], RZ ;  /* 0x000000ff0c007986 */ /* 0x002fe8000c101904 */
[----:B------:R-:W-:Y:S04]  /*0080*/  STG.E desc[UR4][R12.64+0x4], RZ ;  /* 0x000004ff0c007986 */ /* 0x000fe8000c101904 */
[----:B------:R-:W-:Y:S01]  /*0090*/  STG.E desc[UR4][R12.64+0x8], RZ ;  /* 0x000008ff0c007986 */ /* 0x000fe2000c101904 */
[----:B0-----:R-:W-:-:S02]  /*00a0*/  IMAD R10, R10, UR6, R3 ;  /* 0x000000060a0a7c24 */ /* 0x001fc4000f8e0203 */
[----:B------:R-:W0:Y:S01]  /*00b0*/  LDC.64 R2, c[0x0][0x388] ;  /* 0x0000e200ff027b82 */ /* 0x000e220000000a00 */
[----:B------:R-:W-:Y:S01]  /*00c0*/  STG.E desc[UR4][R12.64+0xc], RZ ;  /* 0x00000cff0c007986 */ /* 0x000fe2000c101904 */
[----:B------:R-:W-:-:S03]  /*00d0*/  IMAD R8, R10, 0xc, RZ ;  /* 0x0000000c0a087824 */ /* 0x000fc600078e02ff */
[----:B------:R-:W-:Y:S04]  /*00e0*/  STG.E desc[UR4][R12.64+0x10], RZ ;  /* 0x000010ff0c007986 */ /* 0x000fe8000c101904 */
[----:B------:R-:W-:Y:S04]  /*00f0*/  STG.E desc[UR4][R12.64+0x14], RZ ;  /* 0x000014ff0c007986 */ /* 0x000fe8000c101904 */
[----:B------:R-:W-:Y:S04]  /*0100*/  STG.E desc[UR4][R12.64+0x18], RZ ;  /* 0x000018ff0c007986 */ /* 0x000fe8000c101904 */
[----:B------:R-:W-:Y:S04]  /*0110*/  STG.E desc[UR4][R12.64+0x1c], RZ ;  /* 0x00001cff0c007986 */ /* 0x000fe8000c101904 */
[----:B------:R-:W-:Y:S01]  /*0120*/  STG.E desc[UR4][R12.64+0x20], RZ ;  /* 0x000020ff0c007986 */ /* 0x000fe2000c101904 */
[----:B0-----:R-:W-:-:S03]  /*0130*/  IMAD.WIDE.U32 R2, R8, 0x4, R2 ;  /* 0x0000000408027825 */ /* 0x001fc600078e0002 */
[----:B------:R-:W-:Y:S04]  /*0140*/  STG.E desc[UR4][R12.64+0x24], RZ ;  /* 0x000024ff0c007986 */ /* 0x000fe8000c101904 */
        /* <DEDUP_REMOVED lines=349> */
[----:B------:R0:W-:Y:S04]  /*1720*/  STG.E desc[UR4][R12.64+0x59c], RZ ;  /* 0x00059cff0c007986 */ /* 0x0001e8000c101904 */
[----:B------:R-:W3:Y:S04]  /*1730*/  LDG.E R6, desc[UR4][R2.64+0x4] ;  /* 0x0000040402067981 */ /* 0x000ee8000c1e1900 */
[----:B------:R-:W3:Y:S04]  /*1740*/  LDG.E R15, desc[UR4][R2.64+0xc] ;  /* 0x00000c04020f7981 */ /* 0x000ee8000c1e1900 */
[----:B------:R-:W4:Y:S04]  /*1750*/  LDG.E R0, desc[UR4][R2.64] ;  /* 0x0000000402007981 */ /* 0x000f28000c1e1900 */
[----:B------:R-:W4:Y:S01]  /*1760*/  LDG.E R11, desc[UR4][R2.64+0x8] ;  /* 0x00000804020b7981 */ /* 0x000f22000c1e1900 */
[----:B------:R-:W-:-:S04]  /*1770*/  IMAD R10, R10, 0x6, RZ ;  /* 0x000000060a0a7824 */ /* 0x000fc800078e02ff */
[----:B--2---:R-:W-:-:S05]  /*1780*/  IMAD.WIDE.U32 R4, R10, 0x4, R4 ;  /* 0x000000040a047825 */ /* 0x004fca00078e0004 */
[----:B------:R1:W5:Y:S04]  /*1790*/  LDG.E R7, desc[UR4][R4.64] ;  /* 0x0000000404077981 */ /* 0x000368000c1e1900 */
[----:B------:R1:W5:Y:S01]  /*17a0*/  LDG.E R9, desc[UR4][R4.64+0x4] ;  /* 0x0000040404097981 */ /* 0x000362000c1e1900 */
[----:B------:R-:W-:Y:S01]  /*17b0*/  BSSY.RECONVERGENT B0, `(.L_x_108) ;  /* 0x0000013000007945 */ /* 0x000fe20003800200 */
[----:B---3--:R-:W-:-:S04]  /*17c0*/  FSETP.GT.AND P0, PT, R15, R6, PT ;  /* 0x000000060f00720b */ /* 0x008fc80003f04000 */
[----:B0-----:R-:W-:Y:S02]  /*17d0*/  FSEL R12, R15, R6, P0 ;  /* 0x000000060f0c7208 */ /* 0x001fe40000000000 */
[----:B------:R-:W-:Y:S01]  /*17e0*/  FSEL R15, R6, R15, P0 ;  /* 0x0000000f060f7208 */ /* 0x000fe20000000000 */
[----:B----4-:R-:W-:-:S04]  /*17f0*/  FADD R0, -R0, R11 ;  /* 0x0000000b00007221 */ /* 0x010fc80000000100 */
[----:B------:R-:W-:-:S04]  /*1800*/  FADD R12, R12, -R15 ;  /* 0x8000000f0c0c7221 */ /* 0x000fc80000000000 */
[----:B------:R-:W-:-:S04]  /*1810*/  FMUL R11, R12, R12 ;  /* 0x0000000c0c0b7220 */ /* 0x000fc80000400000 */
[----:B------:R-:W-:-:S04]  /*1820*/  FFMA R0, R0, R0, R11 ;  /* 0x0000000000007223 */ /* 0x000fc8000000000b */
[----:B------:R1:W0:Y:S01]  /*1830*/  MUFU.RSQ R11, R0 ;  /* 0x00000000000b7308 */ /* 0x0002220000001400 */
[----:B------:R-:W-:-:S04]  /*1840*/  IADD3 R6, PT, PT, R0, -0xd000000, RZ ;  /* 0xf300000000067810 */ /* 0x000fc80007ffe0ff */
[----:B------:R-:W-:-:S13]  /*1850*/  ISETP.GT.U32.AND P0, PT, R6, 0x727fffff, PT ;  /* 0x727fffff0600780c */ /* 0x000fda0003f04070 */
[----:B01----:R-:W-:Y:S05]  /*1860*/  @!P0 BRA `(.L_x_109) ;  /* 0x00000000000c8947 */ /* 0x003fea0003800000 */
[----:B------:R-:W-:-:S07]  /*1870*/  MOV R12, 0x1890 ;  /* 0x00001890000c7802 */ /* 0x000fce0000000f00 */
[----:B-----5:R-:W-:Y:S05]  /*1880*/  CALL.REL.NOINC `($__internal_2_$__cuda_sm20_sqrt_rn_f32_slowpath) ;  /* 0x0000002000007944 */ /* 0x020fea0003c00000 */
[----:B------:R-:W-:Y:S05]  /*1890*/  BRA `(.L_x_110) ;  /* 0x0000000000107947 */ /* 0x000fea0003800000 */
.L_x_109:
[----:B------:R-:W-:Y:S01]  /*18a0*/  FMUL.FTZ R13, R0, R11 ;  /* 0x0000000b000d7220 */ /* 0x000fe20000410000 */
[----:B------:R-:W-:-:S03]  /*18b0*/  FMUL.FTZ R11, R11, 0.5 ;  /* 0x3f0000000b0b7820 */ /* 0x000fc60000410000 */
[----:B------:R-:W-:-:S04]  /*18c0*/  FFMA R0, -R13, R13, R0 ;  /* 0x0000000d0d007223 */ /* 0x000fc80000000100 */
[----:B------:R-:W-:-:S07]  /*18d0*/  FFMA R0, R0, R11, R13 ;  /* 0x0000000b00007223 */ /* 0x000fce000000000d */
.L_x_110:
[----:B------:R-:W-:Y:S05]  /*18e0*/  BSYNC.RECONVERGENT B0 ;  /* 0x0000000000007941 */ /* 0x000fea0003800200 */
.L_x_108:
[----:B------:R-:W0:Y:S01]  /*18f0*/  LDC.64 R14, c[0x0][0x390] ;  /* 0x0000e400ff0e7b82 */ /* 0x000e220000000a00 */
[C---:B-----5:R-:W-:Y:S02]  /*1900*/  IADD3 R6, PT, PT, R10.reuse, R7, RZ ;  /* 0x000000070a067210 */ /* 0x060fe40007ffe0ff */
[----:B------:R-:W-:-:S03]  /*1910*/  IADD3 R16, PT, PT, R10, R9, RZ ;  /* 0x000000090a107210 */ /* 0x000fc60007ffe0ff */
[----:B------:R-:W-:Y:S01]  /*1920*/  IMAD R19, R6, 0x6, R9 ;  /* 0x0000000606137824 */ /* 0x000fe200078e0209 */
[----:B------:R-:W-:Y:S01]  /*1930*/  IADD3 R9, PT, PT, R8, 0x4, RZ ;  /* 0x0000000408097810 */ /* 0x000fe20007ffe0ff */
[----:B------:R-:W1:Y:S01]  /*1940*/  LDC.64 R12, c[0x0][0x388] ;  /* 0x0000e200ff0c7b82 */ /* 0x000e620000000a00 */
[----:B------:R-:W-:Y:S02]  /*1950*/  IMAD R7, R16, 0x6, R7 ;  /* 0x0000000610077824 */ /* 0x000fe400078e0207 */
[----:B0-----:R-:W-:-:S04]  /*1960*/  IMAD.WIDE R18, R19, 0x4, R14 ;  /* 0x0000000413127825 */ /* 0x001fc800078e020e */
[----:B------:R-:W-:Y:S01]  /*1970*/  IMAD.WIDE R14, R7, 0x4, R14 ;  /* 0x00000004070e7825 */ /* 0x000fe200078e020e */
[----:B------:R-:W-:Y:S03]  /*1980*/  STG.E desc[UR4][R18.64], R0 ;  /* 0x0000000012007986 */ /* 0x000fe6000c101904 */
[----:B-1----:R-:W-:Y:S01]  /*1990*/  IMAD.WIDE.U32 R6, R9, 0x4, R12 ;  /* 0x0000000409067825 */ /* 0x002fe200078e000c */
[----:B------:R0:W-:Y:S04]  /*19a0*/  STG.E desc[UR4][R14.64], R0 ;  /* 0x000000000e007986 */ /* 0x0001e8000c101904 */
[----:B------:R-:W2:Y:S04]  /*19b0*/  LDG.E R12, desc[UR4][R2.64+0x4] ;  /* 0x00000404020c7981 */ /* 0x000ea8000c1e1900 */
[----:B------:R-:W2:Y:S04]  /*19c0*/  LDG.E R13, desc[UR4][R6.64+0x4] ;  /* 0x00000404060d7981 */ /* 0x000ea8000c1e1900 */
[----:B------:R-:W3:Y:S04]  /*19d0*/  LDG.E R11, desc[UR4][R2.64] ;  /* 0x00000004020b7981 */ /* 0x000ee8000c1e1900 */
[----:B------:R-:W3:Y:S04]  /*19e0*/  LDG.E R16, desc[UR4][R6.64] ;  /* 0x0000000406107981 */ /* 0x000ee8000c1e1900 */
[----:B------:R1:W5:Y:S04]  /*19f0*/  LDG.E R9, desc[UR4][R4.64] ;  /* 0x0000000404097981 */ /* 0x000368000c1e1900 */
[----:B------:R1:W5:Y:S01]  /*1a00*/  LDG.E R17, desc[UR4][R4.64+0x8] ;  /* 0x0000080404117981 */ /* 0x000362000c1e1900 */
[----:B------:R-:W-:Y:S01]  /*1a10*/  BSSY.RECONVERGENT B0, `(.L_x_111) ;  /* 0x0000013000007945 */ /* 0x000fe20003800200 */
[----:B--2---:R-:W-:-:S04]  /*1a20*/  FSETP.GT.AND P0, PT, R13, R12, PT ;  /* 0x0000000c0d00720b */ /* 0x004fc80003f04000 */
[----:B------:R-:W-:Y:S02]  /*1a30*/  FSEL R20, R13, R12, P0 ;  /* 0x0000000c0d147208 */ /* 0x000fe40000000000 */
[----:B------:R-:W-:Y:S01]  /*1a40*/  FSEL R13, R12, R13, P0 ;  /* 0x0000000d0c0d7208 */ /* 0x000fe20000000000 */
[----:B---3--:R-:W-:-:S04]  /*1a50*/  FADD R11, -R11, R16 ;  /* 0x000000100b0b7221 */ /* 0x008fc80000000100 */
[----:B------:R-:W-:-:S04]  /*1a60*/  FADD R13, R20, -R13 ;  /* 0x8000000d140d7221 */ /* 0x000fc80000000000 */
[----:B0-----:R-:W-:-:S04]  /*1a70*/  FMUL R0, R13, R13 ;  /* 0x0000000d0d007220 */ /* 0x001fc80000400000 */
        /* <DEDUP_REMOVED lines=8> */
.L_x_112:
[----:B------:R-:W-:Y:S01]  /*1b00*/  FMUL.FTZ R13, R0, R11 ;  /* 0x0000000b000d7220 */ /* 0x000fe20000410000 */
[----:B------:R-:W-:-:S03]  /*1b10*/  FMUL.FTZ R11, R11, 0.5 ;  /* 0x3f0000000b0b7820 */ /* 0x000fc60000410000 */
[----:B------:R-:W-:-:S04]  /*1b20*/  FFMA R0, -R13, R13, R0 ;  /* 0x0000000d0d007223 */ /* 0x000fc80000000100 */
[----:B------:R-:W-:-:S07]  /*1b30*/  FFMA R0, R0, R11, R13 ;  /* 0x0000000b00007223 */ /* 0x000fce000000000d */
.L_x_113:
[----:B------:R-:W-:Y:S05]  /*1b40*/  BSYNC.RECONVERGENT B0 ;  /* 0x0000000000007941 */ /* 0x000fea0003800200 */
.L_x_111:
[----:B------:R-:W0:Y:S01]  /*1b50*/  LDC.64 R14, c[0x0][0x390] ;  /* 0x0000e400ff0e7b82 */ /* 0x000e220000000a00 */
[C---:B-----5:R-:W-:Y:S02]  /*1b60*/  IADD3 R12, PT, PT, R10.reuse, R9, RZ ;  /* 0x000000090a0c7210 */ /* 0x060fe40007ffe0ff */
[----:B------:R-:W-:-:S03]  /*1b70*/  IADD3 R16, PT, PT, R10, R17, RZ ;  /* 0x000000110a107210 */ /* 0x000fc60007ffe0ff */
[----:B------:R-:W-:Y:S02]  /*1b80*/  IMAD R13, R12, 0x6, R17 ;  /* 0x000000060c0d7824 */ /* 0x000fe400078e0211 */
[----:B------:R-:W-:Y:S02]  /*1b90*/  IMAD R9, R16, 0x6, R9 ;  /* 0x0000000610097824 */ /* 0x000fe400078e0209 */
[----:B0-----:R-:W-:-:S04]  /*1ba0*/  IMAD.WIDE R12, R13, 0x4, R14 ;  /* 0x000000040d0c7825 */ /* 0x001fc800078e020e */
[----:B------:R-:W-:Y:S01]  /*1bb0*/  IMAD.WIDE R14, R9, 0x4, R14 ;  /* 0x00000004090e7825 */ /* 0x000fe200078e020e */
[----:B------:R-:W-:Y:S04]  /*1bc0*/  STG.E desc[UR4][R12.64], R0 ;  /* 0x000000000c007986 */ /* 0x000fe8000c101904 */
        /* <DEDUP_REMOVED lines=22> */
.L_x_115:
[----:B------:R-:W-:Y:S01]  /*1d30*/  FMUL.FTZ R13, R0, R11 ;  /* 0x0000000b000d7220 */ /* 0x000fe20000410000 */
[----:B------:R-:W-:-:S03]  /*1d40*/  FMUL.FTZ R11, R11, 0.5 ;  /* 0x3f0000000b0b7820 */ /* 0x000fc60000410000 */
[----:B------:R-:W-:-:S04]  /*1d50*/  FFMA R0, -R13, R13, R0 ;  /* 0x0000000d0d007223 */ /* 0x000fc80000000100 */
[----:B------:R-:W-:-:S07]  /*1d60*/  FFMA R0, R0, R11, R13 ;  /* 0x0000000b00007223 */ /* 0x000fce000000000d */
.L_x_116:
[----:B------:R-:W-:Y:S05]  /*1d70*/  BSYNC.RECONVERGENT B0 ;  /* 0x0000000000007941 */ /* 0x000fea0003800200 */
.L_x_114:
        /* <DEDUP_REMOVED lines=33> */
.L_x_118:
[----:B------:R-:W-:Y:S01]  /*1f90*/  FMUL.FTZ R13, R0, R11 ;  /* 0x0000000b000d7220 */ /* 0x000fe20000410000 */
[----:B------:R-:W-:-:S03]  /*1fa0*/  FMUL.FTZ R11, R11, 0.5 ;  /* 0x3f0000000b0b7820 */ /* 0x000fc60000410000 */
[----:B------:R-:W-:-:S04]  /*1fb0*/  FFMA R0, -R13, R13, R0 ;  /* 0x0000000d0d007223 */ /* 0x000fc80000000100 */
[----:B------:R-:W-:-:S07]  /*1fc0*/  FFMA R0, R0, R11, R13 ;  /* 0x0000000b00007223 */ /* 0x000fce000000000d */
.L_x_119:
[----:B------:R-:W-:Y:S05]  /*1fd0*/  BSYNC.RECONVERGENT B0 ;  /* 0x0000000000007941 */ /* 0x000fea0003800200 */
.L_x_117:
        /* <DEDUP_REMOVED lines=21> */
[----:B------:R-:W-:-:S04]  /*2130*/  FMUL R20, R20, R20 ;  /* 0x0000001414147220 */ /* 0x000fc80000400000 */
[----:B0-----:R-:W-:-:S04]  /*2140*/  FFMA R0, R11, R11, R20 ;  /* 0x0000000b0b007223 */ /* 0x001fc80000000014 */
[----:B------:R1:W0:Y:S01]  /*2150*/  MUFU.RSQ R11, R0 ;  /* 0x00000000000b7308 */ /* 0x0002220000001400 */
[----:B------:R-:W-:-:S04]  /*2160*/  IADD3 R12, PT, PT, R0, -0xd000000, RZ ;  /* 0xf3000000000c7810 */ /* 0x000fc80007ffe0ff */
[----:B------:R-:W-:-:S13]  /*2170*/  ISETP.GT.U32.AND P0, PT, R12, 0x727fffff, PT ;  /* 0x727fffff0c00780c */ /* 0x000fda0003f04070 */
[----:B01----:R-:W-:Y:S05]  /*2180*/  @!P0 BRA `(.L_x_121) ;  /* 0x00000000000c8947 */ /* 0x003fea0003800000 */
[----:B------:R-:W-:-:S07]  /*2190*/  MOV R12, 0x21b0 ;  /* 0x000021b0000c7802 */ /* 0x000fce0000000f00 */
[----:B-----5:R-:W-:Y:S05]  /*21a0*/  CALL.REL.NOINC `($__internal_2_$__cuda_sm20_sqrt_rn_f32_slowpath) ;  /* 0x0000001400b87944 */ /* 0x020fea0003c00000 */
[----:B------:R-:W-:Y:S05]  /*21b0*/  BRA `(.L_x_122) ;  /* 0x0000000000107947 */ /* 0x000fea0003800000 */
.L_x_121:
[----:B------:R-:W-:Y:S01]  /*21c0*/  FMUL.FTZ R13, R0, R11 ;  /* 0x0000000b000d7220 */ /* 0x000fe20000410000 */
[----:B------:R-:W-:-:S03]  /*21d0*/  FMUL.FTZ R11, R11, 0.5 ;  /* 0x3f0000000b0b7820 */ /* 0x000fc60000410000 */
[----:B------:R-:W-:-:S04]  /*21e0*/  FFMA R0, -R13, R13, R0 ;  /* 0x0000000d0d007223 */ /* 0x000fc80000000100 */
[----:B------:R-:W-:-:S07]  /*21f0*/  FFMA R0, R0, R11, R13 ;  /* 0x0000000b00007223 */ /* 0x000fce000000000d */
.L_x_122:
[----:B------:R-:W-:Y:S05]  /*2200*/  BSYNC.RECONVERGENT B0 ;  /* 0x0000000000007941 */ /* 0x000fea0003800200 */
.L_x_120:
        /* <DEDUP_REMOVED lines=30> */
.L_x_124:
[----:B------:R-:W-:Y:S01]  /*23f0*/  FMUL.FTZ R13, R0, R11 ;  /* 0x0000000b000d7220 */ /* 0x000fe20000410000 */
[----:B------:R-:W-:-:S03]  /*2400*/  FMUL.FTZ R11, R11, 0.5 ;  /* 0x3f0000000b0b7820 */ /* 0x000fc60000410000 */
[----:B------:R-:W-:-:S04]  /*2410*/  FFMA R0, -R13, R13, R0 ;  /* 0x0000000d0d007223 */ /* 0x000fc80000000100 */
[----:B------:R-:W-:-:S07]  /*2420*/  FFMA R0, R0, R11, R13 ;  /* 0x0000000b00007223 */ /* 0x000fce000000000d */
.L_x_125:
[----:B------:R-:W-:Y:S05]  /*2430*/  BSYNC.RECONVERGENT B0 ;  /* 0x0000000000007941 */ /* 0x000fea0003800200 */
.L_x_123:
        /* <DEDUP_REMOVED lines=30> */
.L_x_127:
[----:B------:R-:W-:Y:S01]  /*2620*/  FMUL.FTZ R13, R0, R11 ;  /* 0x0000000b000d7220 */ /* 0x000fe20000410000 */
[----:B------:R-:W-:-:S03]  /*2630*/  FMUL.FTZ R11, R11, 0.5 ;  /* 0x3f0000000b0b7820 */ /* 0x000fc60000410000 */
[----:B------:R-:W-:-:S04]  /*2640*/  FFMA R0, -R13, R13, R0 ;  /* 0x0000000d0d007223 */ /* 0x000fc80000000100 */
[----:B------:R-:W-:-:S07]  /*2650*/  FFMA R0, R0, R11, R13 ;  /* 0x0000000b00007223 */ /* 0x000fce000000000d */
.L_x_128:
[----:B------:R-:W-:Y:S05]  /*2660*/  BSYNC.RECONVERGENT B0 ;  /* 0x0000000000007941 */ /* 0x000fea0003800200 */
.L_x_126:
        /* <DEDUP_REMOVED lines=30> */
.L_x_130:
[----:B------:R-:W-:Y:S01]  /*2850*/  FMUL.FTZ R13, R0, R11 ;  /* 0x0000000b000d7220 */ /* 0x000fe20000410000 */
[----:B------:R-:W-:-:S03]  /*2860*/  FMUL.FTZ R11, R11, 0.5 ;  /* 0x3f0000000b0b7820 */ /* 0x000fc60000410000 */
[----:B------:R-:W-:-:S04]  /*2870*/  FFMA R0, -R13, R13, R0 ;  /* 0x0000000d0d007223 */ /* 0x000fc80000000100 */
[----:B------:R-:W-:-:S07]  /*2880*/  FFMA R0, R0, R11, R13 ;  /* 0x0000000b00007223 */ /* 0x000fce000000000d */
.L_x_131:
[----:B------:R-:W-:Y:S05]  /*2890*/  BSYNC.RECONVERGENT B0 ;  /* 0x0000000000007941 */ /* 0x000fea0003800200 */
.L_x_129:
        /* <DEDUP_REMOVED lines=30> */
.L_x_133:
[----:B------:R-:W-:Y:S01]  /*2a80*/  FMUL.FTZ R11, R0, R3 ;  /* 0x00000003000b7220 */ /* 0x000fe20000410000 */
[----:B------:R-:W-:-:S03]  /*2a90*/  FMUL.FTZ R3, R3, 0.5 ;  /* 0x3f00000003037820 */ /* 0x000fc60000410000 */
[----:B------:R-:W-:-:S04]  /*2aa0*/  FFMA R0, -R11, R11, R0 ;  /* 0x0000000b0b007223 */ /* 0x000fc80000000100 */
[----:B------:R-:W-:-:S07]  /*2ab0*/  FFMA R0, R0, R3, R11 ;  /* 0x0000000300007223 */ /* 0x000fce000000000b */
.L_x_134:
[----:B------:R-:W-:Y:S05]  /*2ac0*/  BSYNC.RECONVERGENT B0 ;  /* 0x0000000000007941 */ /* 0x000fea0003800200 */
.L_x_132:
        /* <DEDUP_REMOVED lines=30> */
.L_x_136:
[----:B------:R-:W-:Y:S01]  /*2cb0*/  FMUL.FTZ R13, R0, R11 ;  /* 0x0000000b000d7220 */ /* 0x000fe20000410000 */
[----:B------:R-:W-:-:S03]  /*2cc0*/  FMUL.FTZ R11, R11, 0.5 ;  /* 0x3f0000000b0b7820 */ /* 0x000fc60000410000 */
[----:B------:R-:W-:-:S04]  /*2cd0*/  FFMA R0, -R13, R13, R0 ;  /* 0x0000000d0d007223 */ /* 0x000fc80000000100 */
[----:B------:R-:W-:-:S07]  /*2ce0*/  FFMA R0, R0, R11, R13 ;  /* 0x0000000b00007223 */ /* 0x000fce000000000d */
.L_x_137:
[----:B------:R-:W-:Y:S05]  /*2cf0*/  BSYNC.RECONVERGENT B0 ;  /* 0x0000000000007941 */ /* 0x000fea0003800200 */
.L_x_135:
        /* <DEDUP_REMOVED lines=30> */
.L_x_139:
[----:B------:R-:W-:Y:S01]  /*2ee0*/  FMUL.FTZ R13, R0, R11 ;  /* 0x0000000b000d7220 */ /* 0x000fe20000410000 */
[----:B------:R-:W-:-:S03]  /*2ef0*/  FMUL.FTZ R11, R11, 0.5 ;  /* 0x3f0000000b0b7820 */ /* 0x000fc60000410000 */
[----:B------:R-:W-:-:S04]  /*2f00*/  FFMA R0, -R13, R13, R0 ;  /* 0x0000000d0d007223 */ /* 0x000fc80000000100 */
[----:B------:R-:W-:-:S07]  /*2f10*/  FFMA R0, R0, R11, R13 ;  /* 0x0000000b00007223 */ /* 0x000fce000000000d */
.L_x_140:
[----:B------:R-:W-:Y:S05]  /*2f20*/  BSYNC.RECONVERGENT B0 ;  /* 0x0000000000007941 */ /* 0x000fea0003800200 */
.L_x_138:
        /* <DEDUP_REMOVED lines=30> */
.L_x_142:
[----:B------:R-:W-:Y:S01]  /*3110*/  FMUL.FTZ R13, R0, R11 ;  /* 0x0000000b000d7220 */ /* 0x000fe20000410000 */
[----:B------:R-:W-:-:S03]  /*3120*/  FMUL.FTZ R11, R11, 0.5 ;  /* 0x3f0000000b0b7820 */ /* 0x000fc60000410000 */
[----:B------:R-:W-:-:S04]  /*3130*/  FFMA R0, -R13, R13, R0 ;  /* 0x0000000d0d007223 */ /* 0x000fc80000000100 */
[----:B------:R-:W-:-:S07]  /*3140*/  FFMA R0, R0, R11, R13 ;  /* 0x0000000b00007223 */ /* 0x000fce000000000d */
.L_x_143:
[----:B------:R-:W-:Y:S05]  /*3150*/  BSYNC.RECONVERGENT B0 ;  /* 0x0000000000007941 */ /* 0x000fea0003800200 */
.L_x_141:
        /* <DEDUP_REMOVED lines=30> */
.L_x_145:
[----:B------:R-:W-:Y:S01]  /*3340*/  FMUL.FTZ R13, R0, R11 ;  /* 0x0000000b000d7220 */ /* 0x000fe20000410000 */
[----:B------:R-:W-:-:S03]  /*3350*/  FMUL.FTZ R11, R11, 0.5 ;  /* 0x3f0000000b0b7820 */ /* 0x000fc60000410000 */
[----:B------:R-:W-:-:S04]  /*3360*/  FFMA R0, -R13, R13, R0 ;  /* 0x0000000d0d007223 */ /* 0x000fc80000000100 */
[----:B------:R-:W-:-:S07]  /*3370*/  FFMA R0, R0, R11, R13 ;  /* 0x0000000b00007223 */ /* 0x000fce000000000d */
.L_x_146:
[----:B------:R-:W-:Y:S05]  /*3380*/  BSYNC.RECONVERGENT B0 ;  /* 0x0000000000007941 */ /* 0x000fea0003800200 */
.L_x_144:
        /* <DEDUP_REMOVED lines=30> */
.L_x_148:
[----:B------:R-:W-:Y:S01]  /*3570*/  FMUL.FTZ R11, R0, R7 ;  /* 0x00000007000b7220 */ /* 0x000fe20000410000 */
[----:B------:R-:W-:-:S03]  /*3580*/  FMUL.FTZ R7, R7, 0.5 ;  /* 0x3f00000007077820 */ /* 0x000fc60000410000 */
[----:B------:R-:W-:-:S04]  /*3590*/  FFMA R0, -R11, R11, R0 ;  /* 0x0000000b0b007223 */ /* 0x000fc80000000100 */
[----:B------:R-:W-:-:S07]  /*35a0*/  FFMA R0, R0, R7, R11 ;  /* 0x0000000700007223 */ /* 0x000fce000000000b */
.L_x_149:
[----:B------:R-:W-:Y:S05]  /*35b0*/  BSYNC.RECONVERGENT B0 ;  /* 0x0000000000007941 */ /* 0x000fea0003800200 */
.L_x_147:
        /* <DEDUP_REMOVED lines=30> */
.L_x_151:
[----:B------:R-:W-:Y:S01]  /*37a0*/  FMUL.FTZ R5, R0, R9 ;  /* 0x0000000900057220 */ /* 0x000fe20000410000 */
[----:B------:R-:W-:-:S03]  /*37b0*/  FMUL.FTZ R9, R9, 0.5 ;  /* 0x3f00000009097820 */ /* 0x000fc60000410000 */
[----:B------:R-:W-:-:S04]  /*37c0*/  FFMA R0, -R5, R5, R0 ;  /* 0x0000000505007223 */ /* 0x000fc80000000100 */
[----:B------:R-:W-:-:S07]  /*37d0*/  FFMA R0, R0, R9, R5 ;  /* 0x0000000900007223 */ /* 0x000fce0000000005 */
.L_x_152:
[----:B------:R-:W-:Y:S05]  /*37e0*/  BSYNC.RECONVERGENT B0 ;  /* 0x0000000000007941 */ /* 0x000fea0003800200 */
.L_x_150:
        /* <DEDUP_REMOVED lines=8> */
[----:B------:R-:W-:Y:S01]  /*3870*/  STG.E desc[UR4][R4.64], R0 ;  /* 0x0000000004007986 */ /* 0x000fe2000c101904 */
[----:B------:R-:W-:Y:S05]  /*3880*/  EXIT ;  /* 0x000000000000794d */ /* 0x000fea0003800000 */
        .weak           $__internal_2_$__cuda_sm20_sqrt_rn_f32_slowpath
        .type           $__internal_2_$__cuda_sm20_sqrt_rn_f32_slowpath,@function
        .size           $__internal_2_$__cuda_sm20_sqrt_rn_f32_slowpath,(.L_x_174 - $__internal_2_$__cuda_sm20_sqrt_rn_f32_slowpath)
$__internal_2_$__cuda_sm20_sqrt_rn_f32_slowpath:
[----:B------:R-:W-:-:S13]  /*3890*/  LOP3.LUT P0, RZ, R0, 0x7fffffff, RZ, 0xc0, !PT ;  /* 0x7fffffff00ff7812 */ /* 0x000fda000780c0ff */
[----:B------:R-:W-:Y:S01]  /*38a0*/  @!P0 MOV R13, R0 ;  /* 0x00000000000d8202 */ /* 0x000fe20000000f00 */
[----:B------:R-:W-:Y:S06]  /*38b0*/  @!P0 BRA `(.L_x_153) ;  /* 0x0000000000408947 */ /* 0x000fec0003800000 */
[----:B------:R-:W-:-:S13]  /*38c0*/  FSETP.GEU.FTZ.AND P0, PT, R0, RZ, PT ;  /* 0x000000ff0000720b */ /* 0x000fda0003f1e000 */
[----:B------:R-:W-:Y:S01]  /*38d0*/  @!P0 MOV R13, 0x7fffffff ;  /* 0x7fffffff000d8802 */ /* 0x000fe20000000f00 */
[----:B------:R-:W-:Y:S06]  /*38e0*/  @!P0 BRA `(.L_x_153) ;  /* 0x0000000000348947 */ /* 0x000fec0003800000 */
[----:B------:R-:W-:-:S13]  /*38f0*/  FSETP.GTU.FTZ.AND P0, PT, |R0|, +INF , PT ;  /* 0x7f8000000000780b */ /* 0x000fda0003f1c200 */
[----:B------:R-:W-:Y:S01]  /*3900*/  @P0 FADD.FTZ R13, R0, 1 ;  /* 0x3f800000000d0421 */ /* 0x000fe20000010000 */
[----:B------:R-:W-:Y:S06]  /*3910*/  @P0 BRA `(.L_x_153) ;  /* 0x0000000000280947 */ /* 0x000fec0003800000 */
[----:B------:R-:W-:-:S13]  /*3920*/  FSETP.NEU.FTZ.AND P0, PT, |R0|, +INF , PT ;  /* 0x7f8000000000780b */ /* 0x000fda0003f1d200 */
[----:B------:R-:W-:-:S04]  /*3930*/  @P0 FFMA R16, R0, 1.84467440737095516160e+19, RZ ;  /* 0x5f80000000100823 */ /* 0x000fc800000000ff */
[----:B------:R-:W0:Y:S02]  /*3940*/  @P0 MUFU.RSQ R15, R16 ;  /* 0x00000010000f0308 */ /* 0x000e240000001400 */
[----:B0-----:R-:W-:Y:S01]  /*3950*/  @P0 FMUL.FTZ R11, R16, R15 ;  /* 0x0000000f100b0220 */ /* 0x001fe20000410000 */
[----:B------:R-:W-:-:S03]  /*3960*/  @P0 FMUL.FTZ R14, R15, 0.5 ;  /* 0x3f0000000f0e0820 */ /* 0x000fc60000410000 */
[----:B------:R-:W-:-:S04]  /*3970*/  @P0 FADD.FTZ R13, -R11, -RZ ;  /* 0x800000ff0b0d0221 */ /* 0x000fc80000010100 */
[----:B------:R-:W-:Y:S01]  /*3980*/  @P0 FFMA R18, R11, R13, R16 ;  /* 0x0000000d0b120223 */ /* 0x000fe20000000010 */
[----:B------:R-:W-:-:S03]  /*3990*/  @!P0 MOV R13, R0 ;  /* 0x00000000000d8202 */ /* 0x000fc60000000f00 */
[----:B------:R-:W-:-:S04]  /*39a0*/  @P0 FFMA R14, R18, R14, R11 ;  /* 0x0000000e120e0223 */ /* 0x000fc8000000000b */
[----:B------:R-:W-:-:S07]  /*39b0*/  @P0 FMUL.FTZ R13, R14, 2.3283064365386962891e-10 ;  /* 0x2f8000000e0d0820 */ /* 0x000fce0000410000 */
.L_x_153:
[----:B------:R-:W-:Y:S01]  /*39c0*/  MOV R0, R13 ;  /* 0x0000000d00007202 */ /* 0x000fe20000000f00 */
[----:B------:R-:W-:-:S04]  /*39d0*/  HFMA2 R13, -RZ, RZ, 0, 0 ;  /* 0x00000000ff0d7431 */ /* 0x000fc800000001ff */
[----:B------:R-:W-:Y:S05]  /*39e0*/  RET.REL.NODEC R12 `(_Z11calDistancePiPfS0_) ;  /* 0xffffffc40c847950 */ /* 0x000fea0003c3ffff */
.L_x_154:
        /* <DEDUP_REMOVED lines=9> */
.L_x_174:


//--------------------- .text._Z11calPositionPiPsPf --------------------------
	.section	.text._Z11calPositionPiPsPf,"ax",@progbits
	.align	128
        .global         _Z11calPositionPiPsPf
        .type           _Z11calPositionPiPsPf,@function
        .size           _Z11calPositionPiPsPf,(.L_x_175 - _Z11calPositionPiPsPf)
        .other          _Z11calPositionPiPsPf,@"STO_CUDA_ENTRY STV_DEFAULT"
_Z11calPositionPiPsPf:
.text._Z11calPositionPiPsPf:
[----:B------:R-:W-:Y:S08]  /*0000*/  LDC R1, c[0x0][0x37c] ;  /* 0x0000df00ff017b82 */ /* 0x000ff00000000800 */
[----:B------:R-:W0:Y:S01]  /*0010*/  LDC.64 R10, c[0x0][0x390] ;  /* 0x0000e400ff0a7b82 */ /* 0x000e220000000a00 */
[----:B------:R-:W1:Y:S01]  /*0020*/  S2R R6, SR_CTAID.X ;  /* 0x0000000000067919 */ /* 0x000e620000002500 */
[----:B------:R-:W0:Y:S01]  /*0030*/  LDCU.64 UR4, c[0x0][0x358] ;  /* 0x00006b00ff0477ac */ /* 0x000e220008000a00 */
[----:B------:R-:W-:Y:S01]  /*0040*/  IMAD.MOV.U32 R4, RZ, RZ, RZ ;  /* 0x000000ffff047224 */ /* 0x000fe200078e00ff */
[----:B------:R-:W1:Y:S01]  /*0050*/  S2R R5, SR_TID.X ;  /* 0x0000000000057919 */ /* 0x000e620000002100 */
[----:B------:R-:W1:Y:S03]  /*0060*/  LDCU UR6, c[0x0][0x360] ;  /* 0x00006c00ff0677ac */ /* 0x000e660008000800 */
[----:B------:R-:W2:Y:S08]  /*0070*/  LDC.64 R2, c[0x0][0x390] ;  /* 0x0000e400ff027b82 */ /* 0x000eb00000000a00 */
[----:B------:R-:W3:Y:S01]  /*0080*/  LDC.64 R8, c[0x0][0x388] ;  /* 0x0000e200ff087b82 */ /* 0x000ee20000000a00 */
[----:B0-----:R-:W-:Y:S04]  /*0090*/  STG.E desc[UR4][R10.64], RZ ;  /* 0x000000ff0a007986 */ /* 0x001fe8000c101904 */
[----:B--2---:R-:W-:Y:S04]  /*00a0*/  STG.E desc[UR4][R2.64+0x4], RZ ;  /* 0x000004ff02007986 */ /* 0x004fe8000c101904 */
[----:B------:R-:W-:Y:S01]  /*00b0*/  STG.E desc[UR4][R2.64+0x8], RZ ;  /* 0x000008ff02007986 */ /* 0x000fe2000c101904 */
[----:B-1----:R-:W-:-:S03]  /*00c0*/  IMAD R6, R6, UR6, R5 ;  /* 0x0000000606067c24 */ /* 0x002fc6000f8e0205 */
[----:B------:R-:W-:Y:S04]  /*00d0*/  STG.E desc[UR4][R2.64+0xc], RZ ;  /* 0x00000cff02007986 */ /* 0x000fe8000c101904 */
[----:B------:R-:W-:Y:S04]  /*00e0*/  STG.E desc[UR4][R2.64+0x10], RZ ;  /* 0x000010ff02007986 */ /* 0x000fe8000c101904 */
[----:B------:R-:W-:Y:S04]  /*00f0*/  STG.E desc[UR4][R2.64+0x14], RZ ;  /* 0x000014ff02007986 */ /* 0x000fe8000c101904 */
[----:B------:R-:W-:Y:S04]  /*0100*/  STG.E desc[UR4][R2.64+0x18], RZ ;  /* 0x000018ff02007986 */ /* 0x000fe8000c101904 */
[----:B------:R0:W-:Y:S04]  /*0110*/  STG.E desc[UR4][R2.64+0x1c], RZ ;  /* 0x00001cff02007986 */ /* 0x0001e8000c101904 */
[----:B------:R1:W-:Y:S04]  /*0120*/  STG.E desc[UR4][R10.64+0x20], RZ ;  /* 0x000020ff0a007986 */ /* 0x0003e8000c101904 */
[----:B------:R1:W-:Y:S01]  /*0130*/  STG.E desc[UR4][R10.64+0x24], RZ ;  /* 0x000024ff0a007986 */ /* 0x0003e2000c101904 */
[----:B0-----:R-:W-:-:S03]  /*0140*/  IMAD R3, R6, 0x5, RZ ;  /* 0x0000000506037824 */ /* 0x001fc600078e02ff */
[----:B------:R1:W-:Y:S01]  /*0150*/  STG.E desc[UR4][R10.64+0x28], RZ ;  /* 0x000028ff0a007986 */ /* 0x0003e2000c101904 */
[----:B------:R-:W-:Y:S02]  /*0160*/  IMAD.MOV.U32 R2, RZ, RZ, 0x1 ;  /* 0x00000001ff027424 */ /* 0x000fe400078e00ff */
[----:B---3--:R-:W-:Y:S01]  /*0170*/  IMAD.WIDE.U32 R8, R3, 0x2, R8 ;  /* 0x0000000203087825 */ /* 0x008fe200078e0008 */
[----:B------:R1:W-:Y:S03]  /*0180*/  STG.E desc[UR4][R10.64+0x2c], RZ ;  /* 0x00002cff0a007986 */ /* 0x0003e6000c101904 */
[----:B------:R-:W-:Y:S01]  /*0190*/  IMAD.MOV.U32 R3, RZ, RZ, RZ ;  /* 0x000000ffff037224 */ /* 0x000fe200078e00ff */
[----:B------:R1:W-:Y:S01]  /*01a0*/  STG.E desc[UR4][R10.64+0x30], RZ ;  /* 0x000030ff0a007986 */ /* 0x0003e2000c101904 */
[----:B------:R-:W-:-:S03]  /*01b0*/  IMAD R6, R6, 0xc, RZ ;  /* 0x0000000c06067824 */ /* 0x000fc600078e02ff */
[----:B------:R1:W-:Y:S04]  /*01c0*/  STG.E desc[UR4][R10.64+0x34], RZ ;  /* 0x000034ff0a007986 */ /* 0x0003e8000c101904 */
        /* <DEDUP_REMOVED lines=105> */
[----:B------:R1:W-:Y:S02]  /*0860*/  STG.E desc[UR4][R10.64+0x1dc], RZ ;  /* 0x0001dcff0a007986 */ /* 0x0003e4000c101904 */
.L_x_166:
[----:B-1----:R-:W-:-:S06]  /*0870*/  IMAD.WIDE R10, R3, 0x2, R8 ;  /* 0x00000002030a7825 */ /* 0x002fcc00078e0208 */
[----:B--2---:R-:W2:Y:S01]  /*0880*/  LDG.E.U16 R10, desc[UR4][R10.64] ;  /* 0x000000040a0a7981 */ /* 0x004ea2000c1e1500 */
[----:B------:R-:W-:Y:S01]  /*0890*/  ISETP.NE.AND P2, PT, R3, 0x5, PT ;  /* 0x000000050300780c */ /* 0x000fe20003f45270 */
[----:B------:R-:W-:Y:S01]  /*08a0*/  BSSY.RECONVERGENT B1, `(.L_x_155) ;  /* 0x000007d000017945 */ /* 0x000fe20003800200 */
[C---:B--2---:R-:W-:Y:S02]  /*08b0*/  PRMT R0, R10.reuse, 0x9910, RZ ;  /* 0x000099100a007816 */ /* 0x044fe400000000ff */
[----:B------:R-:W-:Y:S02]  /*08c0*/  ISETP.NE.AND P1, PT, R10, RZ, PT ;  /* 0x000000ff0a00720c */ /* 0x000fe40003f25270 */
[----:B------:R-:W-:Y:S02]  /*08d0*/  ISETP.NE.AND P0, PT, R0, 0x1, PT ;  /* 0x000000010000780c */ /* 0x000fe40003f05270 */
[----:B------:R-:W-:-:S05]  /*08e0*/  SEL R5, RZ, 0x1, P1 ;  /* 0x00000001ff057807 */ /* 0x000fca0000800000 */
[----:B------:R-:W-:-:S06]  /*08f0*/  IMAD.IADD R0, R5, 0x1, R2 ;  /* 0x0000000105007824 */ /* 0x000fcc00078e0202 */
[----:B0-----:R-:W-:Y:S05]  /*0900*/  @P0 BRA P2, `(.L_x_156) ;  /* 0x0000000400d80947 */ /* 0x001fea0001000000 */
[----:B------:R-:W-:-:S13]  /*0910*/  ISETP.NE.AND P0, PT, R3, 0x5, PT ;  /* 0x000000050300780c */ /* 0x000fda0003f05270 */
[----:B------:R-:W2:Y:S01]  /*0920*/  @!P0 LDG.E.U16 R10, desc[UR4][R8.64+0xa] ;  /* 0x00000a04080a8981 */ /* 0x000ea2000c1e1500 */
[----:B------:R-:W-:Y:S01]  /*0930*/  IMAD.MOV.U32 R7, RZ, RZ, RZ ;  /* 0x000000ffff077224 */ /* 0x000fe200078e00ff */
[----:B------:R-:W-:Y:S01]  /*0940*/  BSSY.RECONVERGENT B0, `(.L_x_157) ;  /* 0x0000070000007945 */ /* 0x000fe20003800200 */
[----:B--2---:R-:W-:-:S04]  /*0950*/  @!P0 ISETP.NE.AND P1, PT, R10, RZ, PT ;  /* 0x000000ff0a00820c */ /* 0x004fc80003f25270 */
[----:B------:R-:W-:-:S05]  /*0960*/  @!P0 SEL R7, RZ, 0xffffffff, P1 ;  /* 0xffffffffff078807 */ /* 0x000fca0000800000 */
[----:B------:R-:W-:-:S05]  /*0970*/  IMAD.IADD R22, R0, 0x1, R7 ;  /* 0x0000000100167824 */ /* 0x000fca00078e0207 */
[----:B------:R-:W-:-:S13]  /*0980*/  ISETP.GE.AND P0, PT, R22, 0x1, PT ;  /* 0x000000011600780c */ /* 0x000fda0003f06270 */
[----:B------:R-:W-:Y:S05]  /*0990*/  @!P0 BRA `(.L_x_158) ;  /* 0x0000000400a88947 */ /* 0x000fea0003800000 */
[----:B------:R-:W-:Y:S01]  /*09a0*/  IMAD.SHL.U32 R23, R22, 0x2, RZ ;  /* 0x0000000216177824 */ /* 0x000fe200078e00ff */
[----:B------:R-:W-:Y:S01]  /*09b0*/  BSSY.RECONVERGENT B2, `(.L_x_159) ;  /* 0x0000017000027945 */ /* 0x000fe20003800200 */
[----:B------:R-:W-:Y:S01]  /*09c0*/  IMAD.MOV.U32 R10, RZ, RZ, 0x1 ;  /* 0x00000001ff0a7424 */ /* 0x000fe200078e00ff */
[----:B------:R-:W-:Y:S01]  /*09d0*/  IADD3 R25, PT, PT, R3, 0x1, -R22 ;  /* 0x0000000103197810 */ /* 0x000fe20007ffe816 */
[----:B------:R-:W0:Y:S08]  /*09e0*/  I2F.F64.U32 R12, R23 ;  /* 0x00000017000c7312 */ /* 0x000e300000201800 */
[----:B0-----:R-:W0:Y:S02]  /*09f0*/  MUFU.RCP64H R11, R13 ;  /* 0x0000000d000b7308 */ /* 0x001e240000001800 */
[----:B0-----:R-:W-:-:S08]  /*0a00*/  DFMA R14, -R12, R10, 1 ;  /* 0x3ff000000c0e742b */ /* 0x001fd0000000010a */
[----:B------:R-:W-:-:S08]  /*0a10*/  DFMA R14, R14, R14, R14 ;  /* 0x0000000e0e0e722b */ /* 0x000fd0000000000e */
[----:B------:R-:W-:-:S08]  /*0a20*/  DFMA R14, R10, R14, R10 ;  /* 0x0000000e0a0e722b */ /* 0x000fd0000000000a */
[----:B------:R-:W-:-:S08]  /*0a30*/  DFMA R10, -R12, R14, 1 ;  /* 0x3ff000000c0a742b */ /* 0x000fd0000000010e */
[----:B------:R-:W-:Y:S01]  /*0a40*/  DFMA R10, R14, R10, R14 ;  /* 0x0000000a0e0a722b */ /* 0x000fe2000000000e */
[----:B------:R-:W0:Y:S07]  /*0a50*/  I2F.F64 R14, R4 ;  /* 0x00000004000e7312 */ /* 0x000e2e0000201c00 */
[----:B------:R-:W-:-:S08]  /*0a60*/  DMUL R16, R10, 3 ;  /* 0x400800000a107828 */ /* 0x000fd00000000000 */
[----:B------:R-:W-:Y:S02]  /*0a70*/  DFMA R18, -R12, R16, 3 ;  /* 0x400800000c12742b */ /* 0x000fe40000000110 */
[----:B0-----:R-:W-:-:S06]  /*0a80*/  DADD R14, R14, 1 ;  /* 0x3ff000000e0e7429 */ /* 0x001fcc0000000000 */
[----:B------:R-:W-:Y:S01]  /*0a90*/  DFMA R10, R10, R18, R16 ;  /* 0x000000120a0a722b */ /* 0x000fe20000000010 */
[----:B------:R0:W1:Y:S09]  /*0aa0*/  F2F.F32.F64 R24, R14 ;  /* 0x0000000e00187310 */ /* 0x0000720000301000 */
[----:B------:R-:W-:-:S05]  /*0ab0*/  FFMA R0, RZ, R13, R11 ;  /* 0x0000000dff007223 */ /* 0x000fca000000000b */
[----:B------:R-:W-:-:S13]  /*0ac0*/  FSETP.GT.AND P0, PT, |R0|, 1.469367938527859385e-39, PT ;  /* 0x001000000000780b */ /* 0x000fda0003f04200 */
[----:B01----:R-:W-:Y:S05]  /*0ad0*/  @P0 BRA `(.L_x_160) ;  /* 0x0000000000100947 */ /* 0x003fea0003800000 */
[----:B------:R-:W-:-:S07]  /*0ae0*/  MOV R0, 0xb00 ;  /* 0x00000b0000007802 */ /* 0x000fce0000000f00 */
[----:B------:R-:W-:Y:S05]  /*0af0*/  CALL.REL.NOINC `($__internal_3_$__cuda_sm20_div_rn_f64_full) ;  /* 0x0000000400747944 */ /* 0x000fea0003c00000 */
[----:B------:R-:W-:Y:S01]  /*0b00*/  MOV R10, R20 ;  /* 0x00000014000a7202 */ /* 0x000fe20000000f00 */
[----:B------:R-:W-:-:S07]  /*0b10*/  IMAD.MOV.U32 R11, RZ, RZ, R21 ;  /* 0x000000ffff0b7224 */ /* 0x000fce00078e0015 */
.L_x_160:
[----:B------:R-:W-:Y:S05]  /*0b20*/  BSYNC.RECONVERGENT B2 ;  /* 0x0000000000027941 */ /* 0x000fea0003800200 */
.L_x_159:
[----:B------:R-:W-:Y:S01]  /*0b30*/  IADD3 R2, PT, PT, R5, R2, R7 ;  /* 0x0000000205027210 */ /* 0x000fe20007ffe007 */
[----:B------:R-:W-:Y:S04]  /*0b40*/  BSSY.RECONVERGENT B2, `(.L_x_161) ;  /* 0x000002b000027945 */ /* 0x000fe80003800200 */
[----:B------:R-:W-:Y:S01]  /*0b50*/  VIADD R0, R2, 0xffffffff ;  /* 0xffffffff02007836 */ /* 0x000fe20000000000 */
[----:B------:R-:W-:-:S04]  /*0b60*/  LOP3.LUT R2, R22, 0x3, RZ, 0xc0, !PT ;  /* 0x0000000316027812 */ /* 0x000fc800078ec0ff */
[----:B------:R-:W-:Y:S01]  /*0b70*/  ISETP.GE.U32.AND P0, PT, R0, 0x3, PT ;  /* 0x000000030000780c */ /* 0x000fe20003f06070 */
[----:B------:R-:W-:Y:S01]  /*0b80*/  IMAD.MOV.U32 R0, RZ, RZ, RZ ;  /* 0x000000ffff007224 */ /* 0x000fe200078e00ff */
[----:B------:R-:W-:-:S11]  /*0b90*/  ISETP.NE.AND P1, PT, R2, RZ, PT ;  /* 0x000000ff0200720c */ /* 0x000fd60003f25270 */
[----:B------:R-:W-:Y:S05]  /*0ba0*/  @!P0 BRA `(.L_x_162) ;  /* 0x0000000000908947 */ /* 0x000fea0003800000 */
[----:B------:R-:W0:Y:S01]  /*0bb0*/  LDC.64 R12, c[0x0][0x390] ;  /* 0x0000e400ff0c7b82 */ /* 0x000e220000000a00 */
[----:B------:R-:W-:Y:S01]  /*0bc0*/  LOP3.LUT R0, R22, 0x7ffffffc, RZ, 0xc0, !PT ;  /* 0x7ffffffc16007812 */ /* 0x000fe200078ec0ff */
[----:B------:R-:W-:Y:S02]  /*0bd0*/  IMAD R14, R3, 0x2, R6 ;  /* 0x00000002030e7824 */ /* 0x000fe400078e0206 */
[----:B------:R-:W-:Y:S02]  /*0be0*/  IMAD.MOV.U32 R5, RZ, RZ, 0x3 ;  /* 0x00000003ff057424 */ /* 0x000fe400078e00ff */
[----:B------:R-:W-:Y:S02]  /*0bf0*/  IMAD.IADD R23, R14, 0x1, -R23 ;  /* 0x000000010e177824 */ /* 0x000fe400078e0a17 */
[----:B------:R-:W-:-:S07]  /*0c00*/  IMAD.MOV R7, RZ, RZ, -R0 ;  /* 0x000000ffff077224 */ /* 0x000fce00078e0a00 */
.L_x_163:
[----:B--2---:R1:W2:Y:S01]  /*0c10*/  I2F.F64.U32 R18, R5 ;  /* 0x0000000500127312 */ /* 0x0042a20000201800 */
[C---:B------:R-:W-:Y:S01]  /*0c20*/  IADD3 R26, PT, PT, R5.reuse, -0x2, RZ ;  /* 0xfffffffe051a7810 */ /* 0x040fe20007ffe0ff */
[C---:B------:R-:W-:Y:S02]  /*0c30*/  VIADD R29, R5.reuse, 0x2 ;  /* 0x00000002051d7836 */ /* 0x040fe40000000000 */
[----:B------:R-:W-:Y:S02]  /*0c40*/  VIADD R28, R5, 0x4 ;  /* 0x00000004051c7836 */ /* 0x000fe40000000000 */
[----:B------:R-:W-:Y:S02]  /*0c50*/  VIADD R27, R23, 0x2 ;  /* 0x00000002171b7836 */ /* 0x000fe40000000000 */
[----:B------:R0:W3:Y:S01]  /*0c60*/  I2F.F64.U32 R14, R26 ;  /* 0x0000001a000e7312 */ /* 0x0000e20000201800 */
[----:B------:R-:W-:Y:S02]  /*0c70*/  VIADD R7, R7, 0x4 ;  /* 0x0000000407077836 */ /* 0x000fe40000000000 */
[----:B-1----:R-:W-:-:S02]  /*0c80*/  VIADD R5, R5, 0x8 ;  /* 0x0000000805057836 */ /* 0x002fc40000000000 */
[----:B------:R-:W-:Y:S01]  /*0c90*/  VIADD R23, R23, 0x8 ;  /* 0x0000000817177836 */ /* 0x000fe20000000000 */
[----:B------:R-:W-:Y:S01]  /*0ca0*/  ISETP.NE.AND P0, PT, R7, RZ, PT ;  /* 0x000000ff0700720c */ /* 0x000fe20003f05270 */
[----:B--2---:R-:W-:Y:S01]  /*0cb0*/  DMUL R20, R18, R10 ;  /* 0x0000000a12147228 */ /* 0x004fe20000000000 */
[----:B------:R-:W1:Y:S01]  /*0cc0*/  I2F.F64.U32 R16, R29 ;  /* 0x0000001d00107312 */ /* 0x000e620000201800 */
[----:B0-----:R-:W-:-:S05]  /*0cd0*/  IMAD.WIDE R26, R27, 0x4, R12 ;  /* 0x000000041b1a7825 */ /* 0x001fca00078e020c */
[----:B------:R2:W-:Y:S01]  /*0ce0*/  STG.E desc[UR4][R26.64], R24 ;  /* 0x000000181a007986 */ /* 0x0005e2000c101904 */
[-C--:B---3--:R-:W-:Y:S01]  /*0cf0*/  DMUL R14, R14, R10.reuse ;  /* 0x0000000a0e0e7228 */ /* 0x088fe20000000000 */
[----:B------:R-:W0:Y:S02]  /*0d00*/  I2F.F64.U32 R18, R28 ;  /* 0x0000001c00127312 */ /* 0x000e240000201800 */
[----:B------:R2:W-:Y:S04]  /*0d10*/  STG.E desc[UR4][R26.64+0x8], R24 ;  /* 0x000008181a007986 */ /* 0x0005e8000c101904 */
[----:B------:R2:W-:Y:S01]  /*0d20*/  STG.E desc[UR4][R26.64+0x10], R24 ;  /* 0x000010181a007986 */ /* 0x0005e2000c101904 */
[-C--:B-1----:R-:W-:Y:S01]  /*0d30*/  DMUL R16, R16, R10.reuse ;  /* 0x0000000a10107228 */ /* 0x082fe20000000000 */
[----:B------:R-:W1:Y:S02]  /*0d40*/  F2F.F32.F64 R20, R20 ;  /* 0x0000001400147310 */ /* 0x000e640000301000 */
[----:B------:R2:W-:Y:S01]  /*0d50*/  STG.E desc[UR4][R26.64+0x18], R24 ;  /* 0x000018181a007986 */ /* 0x0005e2000c101904 */
[----:B0-----:R-:W-:-:S05]  /*0d60*/  DMUL R18, R18, R10 ;  /* 0x0000000a12127228 */ /* 0x001fca0000000000 */
[----:B------:R-:W0:Y:S01]  /*0d70*/  F2F.F32.F64 R15, R14 ;  /* 0x0000000e000f7310 */ /* 0x000e220000301000 */
[----:B-1----:R2:W-:Y:S07]  /*0d80*/  STG.E desc[UR4][R26.64+0xc], R20 ;  /* 0x00000c141a007986 */ /* 0x0025ee000c101904 */
[----:B------:R-:W1:Y:S01]  /*0d90*/  F2F.F32.F64 R17, R16 ;  /* 0x0000001000117310 */ /* 0x000e620000301000 */
[----:B0-----:R2:W-:Y:S07]  /*0da0*/  STG.E desc[UR4][R26.64+0x4], R15 ;  /* 0x0000040f1a007986 */ /* 0x0015ee000c101904 */
[----:B------:R-:W0:Y:S01]  /*0db0*/  F2F.F32.F64 R19, R18 ;  /* 0x0000001200137310 */ /* 0x000e220000301000 */
[----:B-1----:R2:W-:Y:S04]  /*0dc0*/  STG.E desc[UR4][R26.64+0x14], R17 ;  /* 0x000014111a007986 */ /* 0x0025e8000c101904 */
[----:B0-----:R2:W-:Y:S01]  /*0dd0*/  STG.E desc[UR4][R26.64+0x1c], R19 ;  /* 0x00001c131a007986 */ /* 0x0015e2000c101904 */
[----:B------:R-:W-:Y:S05]  /*0de0*/  @P0 BRA `(.L_x_163) ;  /* 0xfffffffc00880947 */ /* 0x000fea000383ffff */
.L_x_162:
[----:B------:R-:W-:Y:S05]  /*0df0*/  BSYNC.RECONVERGENT B2 ;  /* 0x0000000000027941 */ /* 0x000fea0003800200 */
.L_x_161:
[----:B------:R-:W-:Y:S05]  /*0e00*/  @!P1 BRA `(.L_x_158) ;  /* 0x00000000008c9947 */ /* 0x000fea0003800000 */
[----:B------:R-:W-:Y:S01]  /*0e10*/  ISETP.NE.AND P0, PT, R2, 0x1, PT ;  /* 0x000000010200780c */ /* 0x000fe20003f05270 */
[----:B------:R-:W-:Y:S01]  /*0e20*/  BSSY.RECONVERGENT B2, `(.L_x_164) ;  /* 0x0000016000027945 */ /* 0x000fe20003800200 */
[----:B------:R-:W-:-:S04]  /*0e30*/  LOP3.LUT R22, R22, 0x1, RZ, 0xc0, !PT ;  /* 0x0000000116167812 */ /* 0x000fc800078ec0ff */
[----:B------:R-:W-:-:S07]  /*0e40*/  ISETP.NE.U32.AND P1, PT, R22, 0x1, PT ;  /* 0x000000011600780c */ /* 0x000fce0003f25070 */
[----:B------:R-:W-:Y:S06]  /*0e50*/  @!P0 BRA `(.L_x_165) ;  /* 0x0000000000488947 */ /* 0x000fec0003800000 */
[----:B------:R-:W-:Y:S01]  /*0e60*/  SHF.L.U32 R2, R0, 0x1, RZ ;  /* 0x0000000100027819 */ /* 0x000fe200000006ff */
[----:B------:R-:W0:Y:S01]  /*0e70*/  LDC.64 R12, c[0x0][0x390] ;  /* 0x0000e400ff0c7b82 */ /* 0x000e220000000a00 */
[----:B------:R-:W-:-:S03]  /*0e80*/  IMAD.IADD R5, R25, 0x1, R0 ;  /* 0x0000000119057824 */ /* 0x000fc600078e0200 */
[C---:B------:R-:W-:Y:S02]  /*0e90*/  VIADD R7, R2.reuse, 0x1 ;  /* 0x0000000102077836 */ /* 0x040fe40000000000 */
[----:B------:R-:W-:Y:S02]  /*0ea0*/  VIADD R2, R2, 0x3 ;  /* 0x0000000302027836 */ /* 0x000fe40000000000 */
[----:B--2---:R-:W1:Y:S01]  /*0eb0*/  I2F.F64.U32 R14, R7 ;  /* 0x00000007000e7312 */ /* 0x004e620000201800 */
[----:B------:R-:W-:Y:S01]  /*0ec0*/  IMAD R5, R5, 0x2, R6 ;  /* 0x0000000205057824 */ /* 0x000fe200078e0206 */
[----:B------:R-:W-:-:S06]  /*0ed0*/  IADD3 R0, PT, PT, R7, 0x1, -R0 ;  /* 0x0000000107007810 */ /* 0x000fcc0007ffe800 */
[----:B------:R-:W2:Y:S01]  /*0ee0*/  I2F.F64.U32 R16, R2 ;  /* 0x0000000200107312 */ /* 0x000ea20000201800 */
[----:B-1----:R-:W-:Y:S01]  /*0ef0*/  DMUL R14, R14, R10 ;  /* 0x0000000a0e0e7228 */ /* 0x002fe20000000000 */
[----:B0-----:R-:W-:-:S05]  /*0f00*/  IMAD.WIDE R12, R5, 0x4, R12 ;  /* 0x00000004050c7825 */ /* 0x001fca00078e020c */
[----:B------:R0:W-:Y:S01]  /*0f10*/  STG.E desc[UR4][R12.64], R24 ;  /* 0x000000180c007986 */ /* 0x0001e2000c101904 */
[----:B--2---:R-:W-:-:S03]  /*0f20*/  DMUL R16, R16, R10 ;  /* 0x0000000a10107228 */ /* 0x004fc60000000000 */
[----:B------:R-:W1:Y:S01]  /*0f30*/  F2F.F32.F64 R15, R14 ;  /* 0x0000000e000f7310 */ /* 0x000e620000301000 */
[----:B------:R0:W-:Y:S07]  /*0f40*/  STG.E desc[UR4][R12.64+0x8], R24 ;  /* 0x000008180c007986 */ /* 0x0001ee000c101904 */
[----:B------:R-:W2:Y:S01]  /*0f50*/  F2F.F32.F64 R17, R16 ;  /* 0x0000001000117310 */ /* 0x000ea20000301000 */
[----:B-1----:R0:W-:Y:S04]  /*0f60*/  STG.E desc[UR4][R12.64+0x4], R15 ;  /* 0x0000040f0c007986 */ /* 0x0021e8000c101904 */
[----:B--2---:R0:W-:Y:S02]  /*0f70*/  STG.E desc[UR4][R12.64+0xc], R17 ;  /* 0x00000c110c007986 */ /* 0x0041e4000c101904 */
.L_x_165:
[----:B------:R-:W-:Y:S05]  /*0f80*/  BSYNC.RECONVERGENT B2 ;  /* 0x0000000000027941 */ /* 0x000fea0003800200 */
.L_x_164:
[----:B------:R-:W-:Y:S05]  /*0f90*/  @P1 BRA `(.L_x_158) ;  /* 0x0000000000281947 */ /* 0x000fea0003800000 */
[----:B------:R-:W-:Y:S01]  /*0fa0*/  LEA R2, R0, 0x1, 0x1 ;  /* 0x0000000100027811 */ /* 0x000fe200078e08ff */
[----:B0-2---:R-:W0:Y:S01]  /*0fb0*/  LDC.64 R14, c[0x0][0x390] ;  /* 0x0000e400ff0e7b82 */ /* 0x005e220000000a00 */
[----:B------:R-:W-:Y:S02]  /*0fc0*/  IMAD.IADD R25, R25, 0x1, R0 ;  /* 0x0000000119197824 */ /* 0x000fe400078e0200 */
[----:B------:R-:W1:Y:S02]  /*0fd0*/  I2F.F64.U32 R12, R2 ;  /* 0x00000002000c7312 */ /* 0x000e640000201800 */
[----:B-1----:R-:W-:Y:S01]  /*0fe0*/  DMUL R12, R12, R10 ;  /* 0x0000000a0c0c7228 */ /* 0x002fe20000000000 */
[----:B------:R-:W-:-:S04]  /*0ff0*/  IMAD R11, R25, 0x2, R6 ;  /* 0x00000002190b7824 */ /* 0x000fc800078e0206 */
[----:B0-----:R-:W-:-:S05]  /*1000*/  IMAD.WIDE R10, R11, 0x4, R14 ;  /* 0x000000040b0a7825 */ /* 0x001fca00078e020e */
[----:B------:R-:W0:Y:S01]  /*1010*/  F2F.F32.F64 R13, R12 ;  /* 0x0000000c000d7310 */ /* 0x000e220000301000 */
[----:B------:R1:W-:Y:S04]  /*1020*/  STG.E desc[UR4][R10.64], R24 ;  /* 0x000000180a007986 */ /* 0x0003e8000c101904 */
[----:B0-----:R1:W-:Y:S02]  /*1030*/  STG.E desc[UR4][R10.64+0x4], R13 ;  /* 0x0000040d0a007986 */ /* 0x0013e4000c101904 */
.L_x_158:
[----:B------:R-:W-:Y:S05]  /*1040*/  BSYNC.RECONVERGENT B0 ;  /* 0x0000000000007941 */ /* 0x000fea0003800200 */
.L_x_157:
[----:B------:R-:W-:Y:S01]  /*1050*/  IADD3 R4, PT, PT, R4, 0x2, RZ ;  /* 0x0000000204047810 */ /* 0x000fe20007ffe0ff */
[----:B------:R-:W-:-:S07]  /*1060*/  IMAD.MOV.U32 R0, RZ, RZ, 0x1 ;  /* 0x00000001ff007424 */ /* 0x000fce00078e00ff */
.L_x_156:
[----:B------:R-:W-:Y:S05]  /*1070*/  BSYNC.RECONVERGENT B1 ;  /* 0x0000000000017941 */ /* 0x000fea0003800200 */
.L_x_155:
[----:B------:R-:W-:Y:S02]  /*1080*/  VIADD R3, R3, 0x1 ;  /* 0x0000000103037836 */ /* 0x000fe40000000000 */
[----:B------:R-:W-:-:S03]  /*1090*/  IMAD.MOV.U32 R2, RZ, RZ, R0 ;  /* 0x000000ffff027224 */ /* 0x000fc600078e0000 */
[----:B------:R-:W-:-:S13]  /*10a0*/  ISETP.NE.AND P0, PT, R3, 0x6, PT ;  /* 0x000000060300780c */ /* 0x000fda0003f05270 */
[----:B------:R-:W-:Y:S05]  /*10b0*/  @P0 BRA `(.L_x_166) ;  /* 0xfffffff400ec0947 */ /* 0x000fea000383ffff */
[----:B------:R-:W-:Y:S05]  /*10c0*/  EXIT ;  /* 0x000000000000794d */ /* 0x000fea0003800000 */
        .weak           $__internal_3_$__cuda_sm20_div_rn_f64_full
        .type           $__internal_3_$__cuda_sm20_div_rn_f64_full,@function
        .size           $__internal_3_$__cuda_sm20_div_rn_f64_full,(.L_x_175 - $__internal_3_$__cuda_sm20_div_rn_f64_full)
$__internal_3_$__cuda_sm20_div_rn_f64_full:
[C---:B------:R-:W-:Y:S01]  /*10d0*/  FSETP.GEU.AND P0, PT, |R13|.reuse, 1.469367938527859385e-39, PT ;  /* 0x001000000d00780b */ /* 0x040fe20003f0e200 */
[----:B------:R-:W-:Y:S01]  /*10e0*/  IMAD.MOV.U32 R16, RZ, RZ, 0x1 ;  /* 0x00000001ff107424 */ /* 0x000fe200078e00ff */
[C---:B------:R-:W-:Y:S01]  /*10f0*/  LOP3.LUT R10, R13.reuse, 0x800fffff, RZ, 0xc0, !PT ;  /* 0x800fffff0d0a7812 */ /* 0x040fe200078ec0ff */
[----:B------:R-:W-:Y:S01]  /*1100*/  IMAD.MOV.U32 R26, RZ, RZ, 0x1ca00000 ;  /* 0x1ca00000ff1a7424 */ /* 0x000fe200078e00ff */
[----:B------:R-:W-:Y:S01]  /*1110*/  LOP3.LUT R27, R13, 0x7ff00000, RZ, 0xc0, !PT ;  /* 0x7ff000000d1b7812 */ /* 0x000fe200078ec0ff */
[----:B------:R-:W-:Y:S01]  /*1120*/  BSSY.RECONVERGENT B3, `(.L_x_167) ;  /* 0x0000046000037945 */ /* 0x000fe20003800200 */
[----:B------:R-:W-:Y:S01]  /*1130*/  LOP3.LUT R11, R10, 0x3ff00000, RZ, 0xfc, !PT ;  /* 0x3ff000000a0b7812 */ /* 0x000fe200078efcff */
[----:B------:R-:W-:Y:S01]  /*1140*/  IMAD.MOV.U32 R10, RZ, RZ, R12 ;  /* 0x000000ffff0a7224 */ /* 0x000fe200078e000c */
[----:B------:R-:W-:-:S05]  /*1150*/  ISETP.LE.U32.AND P1, PT, R27, 0x40000000, PT ;  /* 0x400000001b00780c */ /* 0x000fca0003f23070 */
[----:B------:R-:W-:-:S06]  /*1160*/  @!P0 DMUL R10, R12, 8.98846567431157953865e+307 ;  /* 0x7fe000000c0a8828 */ /* 0x000fcc0000000000 */
[----:B------:R-:W0:Y:S04]  /*1170*/  MUFU.RCP64H R17, R11 ;  /* 0x0000000b00117308 */ /* 0x000e280000001800 */
[----:B------:R-:W-:Y:S01]  /*1180*/  @!P0 LOP3.LUT R27, R11, 0x7ff00000, RZ, 0xc0, !PT ;  /* 0x7ff000000b1b8812 */ /* 0x000fe200078ec0ff */
[----:B0-----:R-:W-:-:S08]  /*1190*/  DFMA R14, R16, -R10, 1 ;  /* 0x3ff00000100e742b */ /* 0x001fd0000000080a */
[----:B------:R-:W-:-:S08]  /*11a0*/  DFMA R14, R14, R14, R14 ;  /* 0x0000000e0e0e722b */ /* 0x000fd0000000000e */
[----:B------:R-:W-:Y:S01]  /*11b0*/  DFMA R14, R16, R14, R16 ;  /* 0x0000000e100e722b */ /* 0x000fe20000000010 */
[----:B------:R-:W-:-:S07]  /*11c0*/  SEL R16, R26, 0x63400000, !P1 ;  /* 0x634000001a107807 */ /* 0x000fce0004800000 */
[----:B------:R-:W-:-:S08]  /*11d0*/  DFMA R20, R14, -R10, 1 ;  /* 0x3ff000000e14742b */ /* 0x000fd0000000080a */
[----:B------:R-:W-:Y:S01]  /*11e0*/  DFMA R20, R14, R20, R14 ;  /* 0x000000140e14722b */ /* 0x000fe2000000000e */
[----:B------:R-:W-:Y:S02]  /*11f0*/  LOP3.LUT R15, R16, 0x80000, RZ, 0xfc, !PT ;  /* 0x00080000100f7812 */ /* 0x000fe400078efcff */
[----:B------:R-:W-:-:S06]  /*1200*/  MOV R14, RZ ;  /* 0x000000ff000e7202 */ /* 0x000fcc0000000f00 */
[----:B------:R-:W-:-:S08]  /*1210*/  DMUL R16, R20, R14 ;  /* 0x0000000e14107228 */ /* 0x000fd00000000000 */
[----:B------:R-:W-:-:S08]  /*1220*/  DFMA R18, R16, -R10, R14 ;  /* 0x8000000a1012722b */ /* 0x000fd0000000000e */
[----:B------:R-:W-:Y:S01]  /*1230*/  DFMA R16, R20, R18, R16 ;  /* 0x000000121410722b */ /* 0x000fe20000000010 */
[----:B------:R-:W-:-:S04]  /*1240*/  IMAD.MOV.U32 R18, RZ, RZ, 0x40000000 ;  /* 0x40000000ff127424 */ /* 0x000fc800078e00ff */
[----:B------:R-:W-:-:S05]  /*1250*/  VIADD R19, R18, 0xffffffff ;  /* 0xffffffff12137836 */ /* 0x000fca0000000000 */
[----:B------:R-:W-:Y:S01]  /*1260*/  ISETP.GT.U32.AND P0, PT, R19, 0x7feffffe, PT ;  /* 0x7feffffe1300780c */ /* 0x000fe20003f04070 */
[----:B------:R-:W-:-:S05]  /*1270*/  VIADD R19, R27, 0xffffffff ;  /* 0xffffffff1b137836 */ /* 0x000fca0000000000 */
[----:B------:R-:W-:-:S13]  /*1280*/  ISETP.GT.U32.OR P0, PT, R19, 0x7feffffe, P0 ;  /* 0x7feffffe1300780c */ /* 0x000fda0000704470 */
[----:B------:R-:W-:Y:S05]  /*1290*/  @P0 BRA `(.L_x_168) ;  /* 0x0000000000740947 */ /* 0x000fea0003800000 */
[----:B------:R-:W-:Y:S01]  /*12a0*/  LOP3.LUT R20, R13, 0x7ff00000, RZ, 0xc0, !PT ;  /* 0x7ff000000d147812 */ /* 0x000fe200078ec0ff */
[----:B------:R-:W-:-:S03]  /*12b0*/  IMAD.MOV.U32 R18, RZ, RZ, 0x40000000 ;  /* 0x40000000ff127424 */ /* 0x000fc600078e00ff */
[----:B------:R-:W-:Y:S01]  /*12c0*/  ISETP.LE.U32.AND P0, PT, R20, 0x40000000, PT ;  /* 0x400000001400780c */ /* 0x000fe20003f03070 */
[----:B------:R-:W-:-:S05]  /*12d0*/  IMAD.MOV R19, RZ, RZ, -R20 ;  /* 0x000000ffff137224 */ /* 0x000fca00078e0a14 */
[----:B------:R-:W-:Y:S02]  /*12e0*/  VIADDMNMX R18, R19, R18, 0xb9600000, !PT ;  /* 0xb960000013127446 */ /* 0x000fe40007800112 */
[----:B------:R-:W-:Y:S02]  /*12f0*/  SEL R19, R26, 0x63400000, !P0 ;  /* 0x634000001a137807 */ /* 0x000fe40004000000 */
[----:B------:R-:W-:-:S05]  /*1300*/  VIMNMX R18, PT, PT, R18, 0x46a00000, PT ;  /* 0x46a0000012127848 */ /* 0x000fca0003fe0100 */
[----:B------:R-:W-:Y:S02]  /*1310*/  IMAD.IADD R26, R18, 0x1, -R19 ;  /* 0x00000001121a7824 */ /* 0x000fe400078e0a13 */
[----:B------:R-:W-:-:S03]  /*1320*/  IMAD.MOV.U32 R18, RZ, RZ, RZ ;  /* 0x000000ffff127224 */ /* 0x000fc600078e00ff */
[----:B------:R-:W-:-:S06]  /*1330*/  IADD3 R19, PT, PT, R26, 0x7fe00000, RZ ;  /* 0x7fe000001a137810 */ /* 0x000fcc0007ffe0ff */
        /* <DEDUP_REMOVED lines=9> */
[----:B------:R-:W-:Y:S02]  /*13d0*/  IMAD.MOV R11, RZ, RZ, -R26 ;  /* 0x000000ffff0b7224 */ /* 0x000fe400078e0a1a */
[----:B------:R-:W-:-:S06]  /*13e0*/  IMAD.MOV.U32 R10, RZ, RZ, RZ ;  /* 0x000000ffff0a7224 */ /* 0x000fcc00078e00ff */
[----:B------:R-:W-:Y:S02]  /*13f0*/  DFMA R10, R20, -R10, R16 ;  /* 0x8000000a140a722b */ /* 0x000fe40000000010 */
[----:B------:R-:W-:-:S04]  /*1400*/  DMUL.RP R16, R16, R18 ;  /* 0x0000001210107228 */ /* 0x000fc80000008000 */
[----:B------:R-:W-:-:S04]  /*1410*/  IADD3 R10, PT, PT, -R26, -0x43300000, RZ ;  /* 0xbcd000001a0a7810 */ /* 0x000fc80007ffe1ff */
[----:B------:R-:W-:Y:S02]  /*1420*/  FSETP.NEU.AND P0, PT, |R11|, R10, PT ;  /* 0x0000000a0b00720b */ /* 0x000fe40003f0d200 */
[----:B------:R-:W-:Y:S02]  /*1430*/  LOP3.LUT R13, R17, R13, RZ, 0x3c, !PT ;  /* 0x0000000d110d7212 */ /* 0x000fe400078e3cff */
[----:B------:R-:W-:Y:S02]  /*1440*/  FSEL R20, R16, R20, !P0 ;  /* 0x0000001410147208 */ /* 0x000fe40004000000 */
[----:B------:R-:W-:Y:S01]  /*1450*/  FSEL R21, R13, R21, !P0 ;  /* 0x000000150d157208 */ /* 0x000fe20004000000 */
[----:B------:R-:W-:Y:S06]  /*1460*/  BRA `(.L_x_169) ;  /* 0x0000000000447947 */ /* 0x000fec0003800000 */
.L_x_168:
[----:B------:R-:W-:-:S14]  /*1470*/  DSETP.NAN.AND P0, PT, R12, R12, PT ;  /* 0x0000000c0c00722a */ /* 0x000fdc0003f08000 */
[----:B------:R-:W-:Y:S05]  /*1480*/  @P0 BRA `(.L_x_170) ;  /* 0x0000000000340947 */ /* 0x000fea0003800000 */
[----:B------:R-:W-:Y:S01]  /*1490*/  ISETP.NE.AND P0, PT, R18, R27, PT ;  /* 0x0000001b1200720c */ /* 0x000fe20003f05270 */
[----:B------:R-:W-:Y:S02]  /*14a0*/  IMAD.MOV.U32 R20, RZ, RZ, 0x0 ;  /* 0x00000000ff147424 */ /* 0x000fe400078e00ff */
[----:B------:R-:W-:-:S10]  /*14b0*/  IMAD.MOV.U32 R21, RZ, RZ, -0x80000 ;  /* 0xfff80000ff157424 */ /* 0x000fd400078e00ff */
[----:B------:R-:W-:Y:S05]  /*14c0*/  @!P0 BRA `(.L_x_169) ;  /* 0x00000000002c8947 */ /* 0x000fea0003800000 */
[----:B------:R-:W-:Y:S02]  /*14d0*/  ISETP.NE.AND P0, PT, R18, 0x7ff00000, PT ;  /* 0x7ff000001200780c */ /* 0x000fe40003f05270 */
[----:B------:R-:W-:Y:S02]  /*14e0*/  LOP3.LUT R12, R13, 0x40080000, RZ, 0x3c, !PT ;  /* 0x400800000d0c7812 */ /* 0x000fe400078e3cff */
[----:B------:R-:W-:Y:S02]  /*14f0*/  ISETP.EQ.OR P0, PT, R27, RZ, !P0 ;  /* 0x000000ff1b00720c */ /* 0x000fe40004702670 */
[----:B------:R-:W-:-:S11]  /*1500*/  LOP3.LUT R21, R12, 0x80000000, RZ, 0xc0, !PT ;  /* 0x800000000c157812 */ /* 0x000fd600078ec0ff */
[----:B------:R-:W-:Y:S02]  /*1510*/  @P0 LOP3.LUT R10, R21, 0x7ff00000, RZ, 0xfc, !PT ;  /* 0x7ff00000150a0812 */ /* 0x000fe400078efcff */
[----:B------:R-:W-:Y:S01]  /*1520*/  @!P0 MOV R20, RZ ;  /* 0x000000ff00148202 */ /* 0x000fe20000000f00 */
[----:B------:R-:W-:Y:S02]  /*1530*/  @P0 IMAD.MOV.U32 R20, RZ, RZ, RZ ;  /* 0x000000ffff140224 */ /* 0x000fe400078e00ff */
[----:B------:R-:W-:Y:S01]  /*1540*/  @P0 IMAD.MOV.U32 R21, RZ, RZ, R10 ;  /* 0x000000ffff150224 */ /* 0x000fe200078e000a */
[----:B------:R-:W-:Y:S06]  /*1550*/  BRA `(.L_x_169) ;  /* 0x0000000000087947 */ /* 0x000fec0003800000 */
.L_x_170:
[----:B------:R-:W-:Y:S01]  /*1560*/  LOP3.LUT R21, R13, 0x80000, RZ, 0xfc, !PT ;  /* 0x000800000d157812 */ /* 0x000fe200078efcff */
[----:B------:R-:W-:-:S07]  /*1570*/  IMAD.MOV.U32 R20, RZ, RZ, R12 ;  /* 0x000000ffff147224 */ /* 0x000fce00078e000c */
.L_x_169:
[----:B------:R-:W-:Y:S05]  /*1580*/  BSYNC.RECONVERGENT B3 ;  /* 0x0000000000037941 */ /* 0x000fea0003800200 */
.L_x_167:
[----:B------:R-:W-:Y:S02]  /*1590*/  IMAD.MOV.U32 R10, RZ, RZ, R0 ;  /* 0x000000ffff0a7224 */ /* 0x000fe400078e0000 */
[----:B------:R-:W-:-:S04]  /*15a0*/  IMAD.MOV.U32 R11, RZ, RZ, 0x0 ;  /* 0x00000000ff0b7424 */ /* 0x000fc800078e00ff */
[----:B------:R-:W-:Y:S05]  /*15b0*/  RET.REL.NODEC R10 `(_Z11calPositionPiPsPf) ;  /* 0xffffffe80a907950 */ /* 0x000fea0003c3ffff */
.L_x_171:
        /* <DEDUP_REMOVED lines=12> */
.L_x_175:


//--------------------- .nv.shared.reserved.0     --------------------------
	.section	.nv.shared.reserved.0,"aw",@nobits
	.weak		__nv_reservedSMEM_offset_0_alias
	.size		__nv_reservedSMEM_offset_0_alias, 0, 64
	.other		__nv_reservedSMEM_offset_0_alias,@"STO_CUDA_RESERVED_SHARED STV_DEFAULT"
__nv_reservedSMEM_offset_0_alias:
	.zero		0
	.zero		64


//--------------------- .nv.constant0._Z9crossOverPfPiPsS0_S1_S0_S0_S0_S0_S0_S0_S0_S_ --------------------------
	.section	.nv.constant0._Z9crossOverPfPiPsS0_S1_S0_S0_S0_S0_S0_S0_S0_S_,"a",@progbits
	.sectionflags	@""
	.align	4
.nv.constant0._Z9crossOverPfPiPsS0_S1_S0_S0_S0_S0_S0_S0_S0_S_:
	.zero		1000


//--------------------- .nv.constant0._Z14calProbabilityPfS_S_ --------------------------
	.section	.nv.constant0._Z14calProbabilityPfS_S_,"a",@progbits
	.sectionflags	@""
	.align	4
.nv.constant0._Z14calProbabilityPfS_S_:
	.zero		920


//--------------------- .nv.constant0._Z5calOFPfS_S_ --------------------------
	.section	.nv.constant0._Z5calOFPfS_S_,"a",@progbits
	.sectionflags	@""
	.align	4
.nv.constant0._Z5calOFPfS_S_:
	.zero		920


//--------------------- .nv.constant0._Z12calTotalcostPfPiS_ --------------------------
	.section	.nv.constant0._Z12calTotalcostPfPiS_,"a",@progbits
	.sectionflags	@""
	.align	4
.nv.constant0._Z12calTotalcostPfPiS_:
	.zero		920


//--------------------- .nv.constant0._Z11calDistancePiPfS0_ --------------------------
	.section	.nv.constant0._Z11calDistancePiPfS0_,"a",@progbits
	.sectionflags	@""
	.align	4
.nv.constant0._Z11calDistancePiPfS0_:
	.zero		920


//--------------------- .nv.constant0._Z11calPositionPiPsPf --------------------------
	.section	.nv.constant0._Z11calPositionPiPsPf,"a",@progbits
	.sectionflags	@""
	.align	4
.nv.constant0._Z11calPositionPiPsPf:
	.zero		920


//--------------------- SYMBOLS --------------------------

	.type		.nv.reservedSmem.offset0,@object
	.size		.nv.reservedSmem.offset0,0x4
